//
// Generated by NVIDIA NVVM Compiler
//
// Compiler Build ID: CL-36424714
// Cuda compilation tools, release 13.0, V13.0.88
// Based on NVVM 20.0.0
//

.version 9.0
.target sm_100
.address_size 64

	// .globl	_Z11naiveKerneliPfS_
// _ZZ10smemKerneliPfS_E4buff has been demoted
.global .align 1 .b8 _ZN34_INTERNAL_f0e16c44_4_k_cu_cbb978134cuda3std3__45__cpo5beginE[1];
.global .align 1 .b8 _ZN34_INTERNAL_f0e16c44_4_k_cu_cbb978134cuda3std3__45__cpo3endE[1];
.global .align 1 .b8 _ZN34_INTERNAL_f0e16c44_4_k_cu_cbb978134cuda3std3__45__cpo6cbeginE[1];
.global .align 1 .b8 _ZN34_INTERNAL_f0e16c44_4_k_cu_cbb978134cuda3std3__45__cpo4cendE[1];
.global .align 1 .b8 _ZN34_INTERNAL_f0e16c44_4_k_cu_cbb978134cuda3std3__45__cpo6rbeginE[1];
.global .align 1 .b8 _ZN34_INTERNAL_f0e16c44_4_k_cu_cbb978134cuda3std3__45__cpo4rendE[1];
.global .align 1 .b8 _ZN34_INTERNAL_f0e16c44_4_k_cu_cbb978134cuda3std3__45__cpo7crbeginE[1];
.global .align 1 .b8 _ZN34_INTERNAL_f0e16c44_4_k_cu_cbb978134cuda3std3__45__cpo5crendE[1];
.global .align 1 .b8 _ZN34_INTERNAL_f0e16c44_4_k_cu_cbb978134cuda3std3__436_GLOBAL__N__f0e16c44_4_k_cu_cbb978136ignoreE[1];
.global .align 1 .b8 _ZN34_INTERNAL_f0e16c44_4_k_cu_cbb978134cuda3std3__419piecewise_constructE[1];
.global .align 1 .b8 _ZN34_INTERNAL_f0e16c44_4_k_cu_cbb978134cuda3std3__48in_placeE[1];
.global .align 1 .b8 _ZN34_INTERNAL_f0e16c44_4_k_cu_cbb978134cuda3std3__420unreachable_sentinelE[1];
.global .align 1 .b8 _ZN34_INTERNAL_f0e16c44_4_k_cu_cbb978134cuda3std3__47nulloptE[1];
.global .align 1 .b8 _ZN34_INTERNAL_f0e16c44_4_k_cu_cbb978134cuda3std3__48unexpectE[1];
.global .align 1 .b8 _ZN34_INTERNAL_f0e16c44_4_k_cu_cbb978134cuda3std6ranges3__45__cpo4swapE[1];
.global .align 1 .b8 _ZN34_INTERNAL_f0e16c44_4_k_cu_cbb978134cuda3std6ranges3__45__cpo9iter_moveE[1];
.global .align 1 .b8 _ZN34_INTERNAL_f0e16c44_4_k_cu_cbb978134cuda3std6ranges3__45__cpo5beginE[1];
.global .align 1 .b8 _ZN34_INTERNAL_f0e16c44_4_k_cu_cbb978134cuda3std6ranges3__45__cpo3endE[1];
.global .align 1 .b8 _ZN34_INTERNAL_f0e16c44_4_k_cu_cbb978134cuda3std6ranges3__45__cpo6cbeginE[1];
.global .align 1 .b8 _ZN34_INTERNAL_f0e16c44_4_k_cu_cbb978134cuda3std6ranges3__45__cpo4cendE[1];
.global .align 1 .b8 _ZN34_INTERNAL_f0e16c44_4_k_cu_cbb978134cuda3std6ranges3__45__cpo7advanceE[1];
.global .align 1 .b8 _ZN34_INTERNAL_f0e16c44_4_k_cu_cbb978134cuda3std6ranges3__45__cpo9iter_swapE[1];
.global .align 1 .b8 _ZN34_INTERNAL_f0e16c44_4_k_cu_cbb978134cuda3std6ranges3__45__cpo4nextE[1];
.global .align 1 .b8 _ZN34_INTERNAL_f0e16c44_4_k_cu_cbb978134cuda3std6ranges3__45__cpo4prevE[1];
.global .align 1 .b8 _ZN34_INTERNAL_f0e16c44_4_k_cu_cbb978134cuda3std6ranges3__45__cpo4dataE[1];
.global .align 1 .b8 _ZN34_INTERNAL_f0e16c44_4_k_cu_cbb978134cuda3std6ranges3__45__cpo5cdataE[1];
.global .align 1 .b8 _ZN34_INTERNAL_f0e16c44_4_k_cu_cbb978134cuda3std6ranges3__45__cpo4sizeE[1];
.global .align 1 .b8 _ZN34_INTERNAL_f0e16c44_4_k_cu_cbb978134cuda3std6ranges3__45__cpo5ssizeE[1];
.global .align 1 .b8 _ZN34_INTERNAL_f0e16c44_4_k_cu_cbb978134cuda3std6ranges3__45__cpo8distanceE[1];
.global .align 1 .b8 _ZN34_INTERNAL_f0e16c44_4_k_cu_cbb978136thrust24THRUST_300001_SM_1000_NS8cuda_cub3parE[1];
.global .align 1 .b8 _ZN34_INTERNAL_f0e16c44_4_k_cu_cbb978136thrust24THRUST_300001_SM_1000_NS8cuda_cub10par_nosyncE[1];
.global .align 1 .b8 _ZN34_INTERNAL_f0e16c44_4_k_cu_cbb978136thrust24THRUST_300001_SM_1000_NS6system6detail10sequential3seqE[1];
.global .align 1 .b8 _ZN34_INTERNAL_f0e16c44_4_k_cu_cbb978136thrust24THRUST_300001_SM_1000_NS12placeholders2_1E[1];
.global .align 1 .b8 _ZN34_INTERNAL_f0e16c44_4_k_cu_cbb978136thrust24THRUST_300001_SM_1000_NS12placeholders2_2E[1];
.global .align 1 .b8 _ZN34_INTERNAL_f0e16c44_4_k_cu_cbb978136thrust24THRUST_300001_SM_1000_NS12placeholders2_3E[1];
.global .align 1 .b8 _ZN34_INTERNAL_f0e16c44_4_k_cu_cbb978136thrust24THRUST_300001_SM_1000_NS12placeholders2_4E[1];
.global .align 1 .b8 _ZN34_INTERNAL_f0e16c44_4_k_cu_cbb978136thrust24THRUST_300001_SM_1000_NS12placeholders2_5E[1];
.global .align 1 .b8 _ZN34_INTERNAL_f0e16c44_4_k_cu_cbb978136thrust24THRUST_300001_SM_1000_NS12placeholders2_6E[1];
.global .align 1 .b8 _ZN34_INTERNAL_f0e16c44_4_k_cu_cbb978136thrust24THRUST_300001_SM_1000_NS12placeholders2_7E[1];
.global .align 1 .b8 _ZN34_INTERNAL_f0e16c44_4_k_cu_cbb978136thrust24THRUST_300001_SM_1000_NS12placeholders2_8E[1];
.global .align 1 .b8 _ZN34_INTERNAL_f0e16c44_4_k_cu_cbb978136thrust24THRUST_300001_SM_1000_NS12placeholders2_9E[1];
.global .align 1 .b8 _ZN34_INTERNAL_f0e16c44_4_k_cu_cbb978136thrust24THRUST_300001_SM_1000_NS12placeholders3_10E[1];
.global .align 1 .b8 _ZN34_INTERNAL_f0e16c44_4_k_cu_cbb978136thrust24THRUST_300001_SM_1000_NS3seqE[1];

.visible .entry _Z11naiveKerneliPfS_(
	.param .u32 _Z11naiveKerneliPfS__param_0,
	.param .u64 .ptr .align 1 _Z11naiveKerneliPfS__param_1,
	.param .u64 .ptr .align 1 _Z11naiveKerneliPfS__param_2
)
{
	.reg .pred 	%p<11>;
	.reg .b32 	%r<27>;
	.reg .b32 	%f<75>;
	.reg .b64 	%rd<20>;

	ld.param.u32 	%r17, [_Z11naiveKerneliPfS__param_0];
	ld.param.u64 	%rd10, [_Z11naiveKerneliPfS__param_1];
	ld.param.u64 	%rd9, [_Z11naiveKerneliPfS__param_2];
	cvta.to.global.u64 	%rd1, %rd10;
	mov.u32 	%r18, %ctaid.x;
	mov.u32 	%r19, %ntid.x;
	mov.u32 	%r20, %tid.x;
	mad.lo.s32 	%r1, %r18, %r19, %r20;
	setp.ge.s32 	%p1, %r1, %r17;
	@%p1 bra 	$L__BB0_16;
	setp.gt.s32 	%p2, %r17, 0;
	cvta.to.global.u64 	%rd11, %rd9;
	mul.wide.s32 	%rd12, %r1, 4;
	add.s64 	%rd2, %rd11, %rd12;
	@%p2 bra 	$L__BB0_3;
	ld.global.f32 	%f74, [%rd2];
	bra.uni 	$L__BB0_15;
$L__BB0_3:
	ld.global.f32 	%f74, [%rd2];
	and.b32  	%r2, %r17, 15;
	setp.lt.u32 	%p3, %r17, 16;
	mov.b32 	%r24, 0;
	@%p3 bra 	$L__BB0_6;
	and.b32  	%r24, %r17, 2147483632;
	neg.s32 	%r22, %r24;
	add.s64 	%rd18, %rd1, 32;
$L__BB0_5:
	.pragma "nounroll";
	ld.global.f32 	%f13, [%rd18+-32];
	add.f32 	%f14, %f13, %f74;
	st.global.f32 	[%rd2], %f14;
	ld.global.f32 	%f15, [%rd18+-28];
	add.f32 	%f16, %f15, %f14;
	st.global.f32 	[%rd2], %f16;
	ld.global.f32 	%f17, [%rd18+-24];
	add.f32 	%f18, %f17, %f16;
	st.global.f32 	[%rd2], %f18;
	ld.global.f32 	%f19, [%rd18+-20];
	add.f32 	%f20, %f19, %f18;
	st.global.f32 	[%rd2], %f20;
	ld.global.f32 	%f21, [%rd18+-16];
	add.f32 	%f22, %f21, %f20;
	st.global.f32 	[%rd2], %f22;
	ld.global.f32 	%f23, [%rd18+-12];
	add.f32 	%f24, %f23, %f22;
	st.global.f32 	[%rd2], %f24;
	ld.global.f32 	%f25, [%rd18+-8];
	add.f32 	%f26, %f25, %f24;
	st.global.f32 	[%rd2], %f26;
	ld.global.f32 	%f27, [%rd18+-4];
	add.f32 	%f28, %f27, %f26;
	st.global.f32 	[%rd2], %f28;
	ld.global.f32 	%f29, [%rd18];
	add.f32 	%f30, %f29, %f28;
	st.global.f32 	[%rd2], %f30;
	ld.global.f32 	%f31, [%rd18+4];
	add.f32 	%f32, %f31, %f30;
	st.global.f32 	[%rd2], %f32;
	ld.global.f32 	%f33, [%rd18+8];
	add.f32 	%f34, %f33, %f32;
	st.global.f32 	[%rd2], %f34;
	ld.global.f32 	%f35, [%rd18+12];
	add.f32 	%f36, %f35, %f34;
	st.global.f32 	[%rd2], %f36;
	ld.global.f32 	%f37, [%rd18+16];
	add.f32 	%f38, %f37, %f36;
	st.global.f32 	[%rd2], %f38;
	ld.global.f32 	%f39, [%rd18+20];
	add.f32 	%f40, %f39, %f38;
	st.global.f32 	[%rd2], %f40;
	ld.global.f32 	%f41, [%rd18+24];
	add.f32 	%f42, %f41, %f40;
	st.global.f32 	[%rd2], %f42;
	ld.global.f32 	%f43, [%rd18+28];
	add.f32 	%f74, %f43, %f42;
	st.global.f32 	[%rd2], %f74;
	add.s32 	%r22, %r22, 16;
	add.s64 	%rd18, %rd18, 64;
	setp.ne.s32 	%p4, %r22, 0;
	@%p4 bra 	$L__BB0_5;
$L__BB0_6:
	setp.eq.s32 	%p5, %r2, 0;
	@%p5 bra 	$L__BB0_15;
	and.b32  	%r8, %r17, 7;
	setp.lt.u32 	%p6, %r2, 8;
	@%p6 bra 	$L__BB0_9;
	mul.wide.u32 	%rd13, %r24, 4;
	add.s64 	%rd14, %rd1, %rd13;
	ld.global.f32 	%f44, [%rd14];
	add.f32 	%f45, %f44, %f74;
	st.global.f32 	[%rd2], %f45;
	ld.global.f32 	%f46, [%rd14+4];
	add.f32 	%f47, %f46, %f45;
	st.global.f32 	[%rd2], %f47;
	ld.global.f32 	%f48, [%rd14+8];
	add.f32 	%f49, %f48, %f47;
	st.global.f32 	[%rd2], %f49;
	ld.global.f32 	%f50, [%rd14+12];
	add.f32 	%f51, %f50, %f49;
	st.global.f32 	[%rd2], %f51;
	ld.global.f32 	%f52, [%rd14+16];
	add.f32 	%f53, %f52, %f51;
	st.global.f32 	[%rd2], %f53;
	ld.global.f32 	%f54, [%rd14+20];
	add.f32 	%f55, %f54, %f53;
	st.global.f32 	[%rd2], %f55;
	ld.global.f32 	%f56, [%rd14+24];
	add.f32 	%f57, %f56, %f55;
	st.global.f32 	[%rd2], %f57;
	ld.global.f32 	%f58, [%rd14+28];
	add.f32 	%f74, %f58, %f57;
	st.global.f32 	[%rd2], %f74;
	add.s32 	%r24, %r24, 8;
$L__BB0_9:
	setp.eq.s32 	%p7, %r8, 0;
	@%p7 bra 	$L__BB0_15;
	and.b32  	%r11, %r17, 3;
	setp.lt.u32 	%p8, %r8, 4;
	@%p8 bra 	$L__BB0_12;
	mul.wide.u32 	%rd15, %r24, 4;
	add.s64 	%rd16, %rd1, %rd15;
	ld.global.f32 	%f59, [%rd16];
	add.f32 	%f60, %f59, %f74;
	st.global.f32 	[%rd2], %f60;
	ld.global.f32 	%f61, [%rd16+4];
	add.f32 	%f62, %f61, %f60;
	st.global.f32 	[%rd2], %f62;
	ld.global.f32 	%f63, [%rd16+8];
	add.f32 	%f64, %f63, %f62;
	st.global.f32 	[%rd2], %f64;
	ld.global.f32 	%f65, [%rd16+12];
	add.f32 	%f74, %f65, %f64;
	st.global.f32 	[%rd2], %f74;
	add.s32 	%r24, %r24, 4;
$L__BB0_12:
	setp.eq.s32 	%p9, %r11, 0;
	@%p9 bra 	$L__BB0_15;
	mul.wide.u32 	%rd17, %r24, 4;
	add.s64 	%rd19, %rd1, %rd17;
	neg.s32 	%r26, %r11;
$L__BB0_14:
	.pragma "nounroll";
	ld.global.f32 	%f66, [%rd19];
	add.f32 	%f74, %f66, %f74;
	st.global.f32 	[%rd2], %f74;
	add.s64 	%rd19, %rd19, 4;
	add.s32 	%r26, %r26, 1;
	setp.ne.s32 	%p10, %r26, 0;
	@%p10 bra 	$L__BB0_14;
$L__BB0_15:
	cvt.rn.f32.s32 	%f67, %r17;
	div.rn.f32 	%f68, %f74, %f67;
	st.global.f32 	[%rd2], %f68;
$L__BB0_16:
	ret;

}
	// .globl	_Z10smemKerneliPfS_
.visible .entry _Z10smemKerneliPfS_(
	.param .u32 _Z10smemKerneliPfS__param_0,
	.param .u64 .ptr .align 1 _Z10smemKerneliPfS__param_1,
	.param .u64 .ptr .align 1 _Z10smemKerneliPfS__param_2
)
{
	.reg .pred 	%p<17>;
	.reg .b32 	%r<65>;
	.reg .b32 	%f<87>;
	.reg .b64 	%rd<16>;
	// demoted variable
	.shared .align 4 .b8 _ZZ10smemKerneliPfS_E4buff[4096];
	ld.param.u32 	%r33, [_Z10smemKerneliPfS__param_0];
	ld.param.u64 	%rd8, [_Z10smemKerneliPfS__param_1];
	ld.param.u64 	%rd9, [_Z10smemKerneliPfS__param_2];
	cvta.to.global.u64 	%rd10, %rd9;
	mov.u32 	%r1, %ntid.x;
	mov.u32 	%r34, %ctaid.x;
	mov.u32 	%r2, %tid.x;
	mad.lo.s32 	%r3, %r1, %r34, %r2;
	setp.lt.s32 	%p1, %r33, 1;
	mul.wide.u32 	%rd11, %r3, 4;
	add.s64 	%rd1, %rd10, %rd11;
	@%p1 bra 	$L__BB1_21;
	add.s32 	%r36, %r33, 1023;
	shr.u32 	%r4, %r36, 10;
	shl.b32 	%r37, %r2, 2;
	mov.u32 	%r38, _ZZ10smemKerneliPfS_E4buff;
	add.s32 	%r5, %r38, %r37;
	shl.b32 	%r6, %r1, 2;
	cvt.u64.u32 	%rd2, %r2;
	mul.wide.u32 	%rd3, %r1, 4;
	cvta.to.global.u64 	%rd4, %rd8;
	mov.b32 	%r57, 0;
$L__BB1_2:
	shl.b32 	%r8, %r57, 10;
	add.s32 	%r39, %r8, 1024;
	min.s32 	%r9, %r33, %r39;
	or.b32  	%r10, %r8, 1;
	max.s32 	%r11, %r9, %r10;
	and.b32  	%r12, %r11, 7;
	and.b32  	%r13, %r11, 15;
	sub.s32 	%r14, %r11, %r8;
	or.b32  	%r59, %r8, %r2;
	setp.le.s32 	%p2, %r33, %r59;
	@%p2 bra 	$L__BB1_5;
	cvt.u64.u32 	%rd12, %r8;
	add.s64 	%rd13, %rd2, %rd12;
	shl.b64 	%rd14, %rd13, 2;
	add.s64 	%rd15, %rd4, %rd14;
	mov.u32 	%r58, %r5;
$L__BB1_4:
	ld.global.f32 	%f16, [%rd15];
	st.shared.f32 	[%r58], %f16;
	add.s32 	%r59, %r59, %r1;
	add.s32 	%r58, %r58, %r6;
	add.s64 	%rd15, %rd15, %rd3;
	setp.lt.s32 	%p3, %r59, %r9;
	@%p3 bra 	$L__BB1_4;
$L__BB1_5:
	setp.ge.u32 	%p4, %r3, %r33;
	bar.sync 	0;
	setp.le.s32 	%p5, %r33, %r8;
	or.pred  	%p6, %p4, %p5;
	@%p6 bra 	$L__BB1_20;
	ld.global.f32 	%f86, [%rd1];
	add.s32 	%r40, %r14, -1;
	setp.lt.u32 	%p7, %r40, 15;
	mov.u32 	%r62, %r8;
	@%p7 bra 	$L__BB1_9;
	sub.s32 	%r20, %r14, %r13;
	mov.b32 	%r61, 0;
	mov.u32 	%r62, %r8;
$L__BB1_8:
	.pragma "nounroll";
	sub.s32 	%r42, %r62, %r8;
	shl.b32 	%r43, %r42, 2;
	add.s32 	%r45, %r38, %r43;
	ld.shared.f32 	%f18, [%r45];
	add.f32 	%f19, %f18, %f86;
	ld.shared.f32 	%f20, [%r45+4];
	add.f32 	%f21, %f20, %f19;
	ld.shared.f32 	%f22, [%r45+8];
	add.f32 	%f23, %f22, %f21;
	ld.shared.f32 	%f24, [%r45+12];
	add.f32 	%f25, %f24, %f23;
	ld.shared.f32 	%f26, [%r45+16];
	add.f32 	%f27, %f26, %f25;
	ld.shared.f32 	%f28, [%r45+20];
	add.f32 	%f29, %f28, %f27;
	ld.shared.f32 	%f30, [%r45+24];
	add.f32 	%f31, %f30, %f29;
	ld.shared.f32 	%f32, [%r45+28];
	add.f32 	%f33, %f32, %f31;
	ld.shared.f32 	%f34, [%r45+32];
	add.f32 	%f35, %f34, %f33;
	ld.shared.f32 	%f36, [%r45+36];
	add.f32 	%f37, %f36, %f35;
	ld.shared.f32 	%f38, [%r45+40];
	add.f32 	%f39, %f38, %f37;
	ld.shared.f32 	%f40, [%r45+44];
	add.f32 	%f41, %f40, %f39;
	ld.shared.f32 	%f42, [%r45+48];
	add.f32 	%f43, %f42, %f41;
	ld.shared.f32 	%f44, [%r45+52];
	add.f32 	%f45, %f44, %f43;
	ld.shared.f32 	%f46, [%r45+56];
	add.f32 	%f47, %f46, %f45;
	ld.shared.f32 	%f48, [%r45+60];
	add.f32 	%f86, %f48, %f47;
	add.s32 	%r62, %r62, 16;
	add.s32 	%r61, %r61, 16;
	setp.ne.s32 	%p8, %r61, %r20;
	@%p8 bra 	$L__BB1_8;
$L__BB1_9:
	setp.eq.s32 	%p9, %r13, 0;
	@%p9 bra 	$L__BB1_19;
	setp.lt.u32 	%p10, %r13, 8;
	@%p10 bra 	$L__BB1_12;
	sub.s32 	%r46, %r62, %r8;
	shl.b32 	%r47, %r46, 2;
	add.s32 	%r49, %r38, %r47;
	ld.shared.f32 	%f50, [%r49];
	add.f32 	%f51, %f50, %f86;
	ld.shared.f32 	%f52, [%r49+4];
	add.f32 	%f53, %f52, %f51;
	ld.shared.f32 	%f54, [%r49+8];
	add.f32 	%f55, %f54, %f53;
	ld.shared.f32 	%f56, [%r49+12];
	add.f32 	%f57, %f56, %f55;
	ld.shared.f32 	%f58, [%r49+16];
	add.f32 	%f59, %f58, %f57;
	ld.shared.f32 	%f60, [%r49+20];
	add.f32 	%f61, %f60, %f59;
	ld.shared.f32 	%f62, [%r49+24];
	add.f32 	%f63, %f62, %f61;
	ld.shared.f32 	%f64, [%r49+28];
	add.f32 	%f86, %f64, %f63;
	add.s32 	%r62, %r62, 8;
$L__BB1_12:
	setp.eq.s32 	%p11, %r12, 0;
	@%p11 bra 	$L__BB1_19;
	and.b32  	%r28, %r11, 3;
	setp.lt.u32 	%p12, %r12, 4;
	@%p12 bra 	$L__BB1_15;
	sub.s32 	%r50, %r62, %r8;
	shl.b32 	%r51, %r50, 2;
	add.s32 	%r53, %r38, %r51;
	ld.shared.f32 	%f66, [%r53];
	add.f32 	%f67, %f66, %f86;
	ld.shared.f32 	%f68, [%r53+4];
	add.f32 	%f69, %f68, %f67;
	ld.shared.f32 	%f70, [%r53+8];
	add.f32 	%f71, %f70, %f69;
	ld.shared.f32 	%f72, [%r53+12];
	add.f32 	%f86, %f72, %f71;
	add.s32 	%r62, %r62, 4;
$L__BB1_15:
	setp.eq.s32 	%p13, %r28, 0;
	@%p13 bra 	$L__BB1_19;
	sub.s32 	%r54, %r62, %r8;
	shl.b32 	%r55, %r54, 2;
	add.s32 	%r31, %r38, %r55;
	ld.shared.f32 	%f73, [%r31];
	add.f32 	%f86, %f73, %f86;
	setp.eq.s32 	%p14, %r28, 1;
	@%p14 bra 	$L__BB1_19;
	ld.shared.f32 	%f74, [%r31+4];
	add.f32 	%f86, %f74, %f86;
	setp.eq.s32 	%p15, %r28, 2;
	@%p15 bra 	$L__BB1_19;
	ld.shared.f32 	%f75, [%r31+8];
	add.f32 	%f86, %f75, %f86;
$L__BB1_19:
	st.global.f32 	[%rd1], %f86;
$L__BB1_20:
	bar.sync 	0;
	mad.lo.s32 	%r57, %r57, -1023, %r10;
	setp.ne.s32 	%p16, %r57, %r4;
	@%p16 bra 	$L__BB1_2;
$L__BB1_21:
	ld.global.f32 	%f76, [%rd1];
	cvt.rn.f32.s32 	%f77, %r33;
	div.rn.f32 	%f78, %f76, %f77;
	st.global.f32 	[%rd1], %f78;
	ret;

}
	// .globl	_ZN3cub18CUB_300001_SM_10006detail11EmptyKernelIvEEvv
.visible .entry _ZN3cub18CUB_300001_SM_10006detail11EmptyKernelIvEEvv()
{


	ret;

}


// ===== COMPILED SASS (sm_100) =====

	.target	sm_100

	.elftype	@"ET_EXEC"


//--------------------- .note.nv.tkinfo           --------------------------
	.section	.note.nv.tkinfo,"",@"SHT_NOTE"
	.sectionflags	@"SHF_NOTE_NV_TKINFO"
	.tkinfo
        /*0018*/ 	.word	0x00000002
        /*0030*/ 	.string	""
        /*0030*/ 	.string	"ptxas"
        /*0030*/ 	.string	"Cuda compilation tools, release 13.0, V13.0.88"
        /*0030*/ 	.string	"Build cuda_13.0.r13.0/compiler.36424714_0"
        /*0030*/ 	.string	"-arch sm_100 -m 64 "



//--------------------- .note.nv.cuinfo           --------------------------
	.section	.note.nv.cuinfo,"",@"SHT_NOTE"
	.sectionflags	@"SHF_NOTE_NV_CUINFO"
        /*0018*/ 	.short	0x0002
        /*001a*/ 	.short	0x0064
        /*001c*/ 	.short	0x0082
	.zero		2


//--------------------- .nv.info                  --------------------------
	.section	.nv.info,"",@"SHT_CUDA_INFO"
	.align	4


	//----- nvinfo : EIATTR_REGCOUNT
	.align		4
        /*0000*/ 	.byte	0x04, 0x2f
        /*0002*/ 	.short	(.L_44 - .L_43)
	.align		4
.L_43:
        /*0004*/ 	.word	index@(_Z11naiveKerneliPfS_)
        /*0008*/ 	.word	0x00000012


	//----- nvinfo : EIATTR_FRAME_SIZE
	.align		4
.L_44:
        /*000c*/ 	.byte	0x04, 0x11
        /*000e*/ 	.short	(.L_46 - .L_45)
	.align		4
.L_45:
        /*0010*/ 	.word	index@($__internal_1_$__cuda_sm3x_div_rn_noftz_f32_slowpath)
        /*0014*/ 	.word	0x00000000


	//----- nvinfo : EIATTR_FRAME_SIZE
	.align		4
.L_46:
        /*0018*/ 	.byte	0x04, 0x11
        /*001a*/ 	.short	(.L_48 - .L_47)
	.align		4
.L_47:
        /*001c*/ 	.word	index@(_Z11naiveKerneliPfS_)
        /*0020*/ 	.word	0x00000000


	//----- nvinfo : EIATTR_REGCOUNT
	.align		4
.L_48:
        /*0024*/ 	.byte	0x04, 0x2f
        /*0026*/ 	.short	(.L_50 - .L_49)
	.align		4
.L_49:
        /*0028*/ 	.word	index@(_Z10smemKerneliPfS_)
        /*002c*/ 	.word	0x00000020


	//----- nvinfo : EIATTR_FRAME_SIZE
	.align		4
.L_50:
        /*0030*/ 	.byte	0x04, 0x11
        /*0032*/ 	.short	(.L_52 - .L_51)
	.align		4
.L_51:
        /*0034*/ 	.word	index@($__internal_0_$__cuda_sm3x_div_rn_noftz_f32_slowpath)
        /*0038*/ 	.word	0x00000000


	//----- nvinfo : EIATTR_FRAME_SIZE
	.align		4
.L_52:
        /*003c*/ 	.byte	0x04, 0x11
        /*003e*/ 	.short	(.L_54 - .L_53)
	.align		4
.L_53:
        /*0040*/ 	.word	index@(_Z10smemKerneliPfS_)
        /*0044*/ 	.word	0x00000000


	//----- nvinfo : EIATTR_REGCOUNT
	.align		4
.L_54:
        /*0048*/ 	.byte	0x04, 0x2f
        /*004a*/ 	.short	(.L_56 - .L_55)
	.align		4
.L_55:
        /*004c*/ 	.word	index@(_ZN3cub18CUB_300001_SM_10006detail11EmptyKernelIvEEvv)
        /*0050*/ 	.word	0x00000004


	//----- nvinfo : EIATTR_FRAME_SIZE
	.align		4
.L_56:
        /*0054*/ 	.byte	0x04, 0x11
        /*0056*/ 	.short	(.L_58 - .L_57)
	.align		4
.L_57:
        /*0058*/ 	.word	index@(_ZN3cub18CUB_300001_SM_10006detail11EmptyKernelIvEEvv)
        /*005c*/ 	.word	0x00000000


	//----- nvinfo : EIATTR_MIN_STACK_SIZE
	.align		4
.L_58:
        /*0060*/ 	.byte	0x04, 0x12
        /*0062*/ 	.short	(.L_60 - .L_59)
	.align		4
.L_59:
        /*0064*/ 	.word	index@(_ZN3cub18CUB_300001_SM_10006detail11EmptyKernelIvEEvv)
        /*0068*/ 	.word	0x00000000


	//----- nvinfo : EIATTR_MIN_STACK_SIZE
	.align		4
.L_60:
        /*006c*/ 	.byte	0x04, 0x12
        /*006e*/ 	.short	(.L_62 - .L_61)
	.align		4
.L_61:
        /*0070*/ 	.word	index@(_Z10smemKerneliPfS_)
        /*0074*/ 	.word	0x00000000


	//----- nvinfo : EIATTR_MIN_STACK_SIZE
	.align		4
.L_62:
        /*0078*/ 	.byte	0x04, 0x12
        /*007a*/ 	.short	(.L_64 - .L_63)
	.align		4
.L_63:
        /*007c*/ 	.word	index@(_Z11naiveKerneliPfS_)
        /*0080*/ 	.word	0x00000000
.L_64:


//--------------------- .nv.compat                --------------------------
	.section	.nv.compat,"",@"SHT_CUDA_COMPAT_INFO"
	.align	4
        /*0000*/ 	.byte	0x02, 0x09, 0x00, 0x00, 0x02, 0x02, 0x01, 0x00, 0x02, 0x05, 0x05, 0x00, 0x03, 0x07, 0x01, 0x01
        /*0010*/ 	.byte	0x02, 0x03, 0x00, 0x00, 0x02, 0x06, 0x01, 0x00, 0x04, 0x0b, 0x08, 0x00, 0x01, 0x00, 0x00, 0x00
        /*0020*/ 	.byte	0x00, 0x00, 0x00, 0x00


//--------------------- .nv.info._ZN3cub18CUB_300001_SM_10006detail11EmptyKernelIvEEvv --------------------------
	.section	.nv.info._ZN3cub18CUB_300001_SM_10006detail11EmptyKernelIvEEvv,"",@"SHT_CUDA_INFO"
	.sectionflags	@""
	.align	4


	//----- nvinfo : EIATTR_CUDA_API_VERSION
	.align		4
        /*0000*/ 	.byte	0x04, 0x37
        /*0002*/ 	.short	(.L_66 - .L_65)
.L_65:
        /*0004*/ 	.word	0x00000082


	//----- nvinfo : EIATTR_SPARSE_MMA_MASK
	.align		4
.L_66:
        /*0008*/ 	.byte	0x03, 0x50
        /*000a*/ 	.short	0x0000


	//----- nvinfo : EIATTR_MAXREG_COUNT
	.align		4
        /*000c*/ 	.byte	0x03, 0x1b
        /*000e*/ 	.short	0x00ff


	//----- nvinfo : EIATTR_MERCURY_ISA_VERSION
	.align		4
        /*0010*/ 	.byte	0x03, 0x5f
        /*0012*/ 	.short	0x0101


	//----- nvinfo : EIATTR_VRC_CTA_INIT_COUNT
	.align		4
        /*0014*/ 	.byte	0x02, 0x4a
	.zero		1
	.zero		1


	//----- nvinfo : EIATTR_EXIT_INSTR_OFFSETS
	.align		4
        /*0018*/ 	.byte	0x04, 0x1c
        /*001a*/ 	.short	(.L_68 - .L_67)


	//   ....[0]....
.L_67:
        /*001c*/ 	.word	0x00000010


	//----- nvinfo : EIATTR_SW_WAR
	.align		4
.L_68:
        /*0020*/ 	.byte	0x04, 0x36
        /*0022*/ 	.short	(.L_70 - .L_69)
.L_69:
        /*0024*/ 	.word	0x00000008
.L_70:


//--------------------- .nv.info._Z10smemKerneliPfS_ --------------------------
	.section	.nv.info._Z10smemKerneliPfS_,"",@"SHT_CUDA_INFO"
	.sectionflags	@""
	.align	4


	//----- nvinfo : EIATTR_CUDA_API_VERSION
	.align		4
        /*0000*/ 	.byte	0x04, 0x37
        /*0002*/ 	.short	(.L_72 - .L_71)
.L_71:
        /*0004*/ 	.word	0x00000082


	//----- nvinfo : EIATTR_KPARAM_INFO
	.align		4
.L_72:
        /*0008*/ 	.byte	0x04, 0x17
        /*000a*/ 	.short	(.L_74 - .L_73)
.L_73:
        /*000c*/ 	.word	0x00000000
        /*0010*/ 	.short	0x0002
        /*0012*/ 	.short	0x0010
        /*0014*/ 	.byte	0x00, 0xf5, 0x21, 0x00


	//----- nvinfo : EIATTR_KPARAM_INFO
	.align		4
.L_74:
        /*0018*/ 	.byte	0x04, 0x17
        /*001a*/ 	.short	(.L_76 - .L_75)
.L_75:
        /*001c*/ 	.word	0x00000000
        /*0020*/ 	.short	0x0001
        /*0022*/ 	.short	0x0008
        /*0024*/ 	.byte	0x00, 0xf5, 0x21, 0x00


	//----- nvinfo : EIATTR_KPARAM_INFO
	.align		4
.L_76:
        /*0028*/ 	.byte	0x04, 0x17
        /*002a*/ 	.short	(.L_78 - .L_77)
.L_77:
        /*002c*/ 	.word	0x00000000
        /*0030*/ 	.short	0x0000
        /*0032*/ 	.short	0x0000
        /*0034*/ 	.byte	0x00, 0xf0, 0x11, 0x00


	//----- nvinfo : EIATTR_SPARSE_MMA_MASK
	.align		4
.L_78:
        /*0038*/ 	.byte	0x03, 0x50
        /*003a*/ 	.short	0x0000


	//----- nvinfo : EIATTR_MAXREG_COUNT
	.align		4
        /*003c*/ 	.byte	0x03, 0x1b
        /*003e*/ 	.short	0x00ff


	//----- nvinfo : EIATTR_NUM_BARRIERS
	.align		4
        /*0040*/ 	.byte	0x02, 0x4c
        /*0042*/ 	.byte	0x01
	.zero		1


	//----- nvinfo : EIATTR_MERCURY_ISA_VERSION
	.align		4
        /*0044*/ 	.byte	0x03, 0x5f
        /*0046*/ 	.short	0x0101


	//----- nvinfo : EIATTR_VRC_CTA_INIT_COUNT
	.align		4
        /*0048*/ 	.byte	0x02, 0x4a
	.zero		1
	.zero		1


	//----- nvinfo : EIATTR_EXIT_INSTR_OFFSETS
	.align		4
        /*004c*/ 	.byte	0x04, 0x1c
        /*004e*/ 	.short	(.L_80 - .L_79)


	//   ....[0]....
.L_79:
        /*0050*/ 	.word	0x00000ac0


	//----- nvinfo : EIATTR_CRS_STACK_SIZE
	.align		4
.L_80:
        /*0054*/ 	.byte	0x04, 0x1e
        /*0056*/ 	.short	(.L_82 - .L_81)
.L_81:
        /*0058*/ 	.word	0x00000000


	//----- nvinfo : EIATTR_CBANK_PARAM_SIZE
	.align		4
.L_82:
        /*005c*/ 	.byte	0x03, 0x19
        /*005e*/ 	.short	0x0018


	//----- nvinfo : EIATTR_PARAM_CBANK
	.align		4
        /*0060*/ 	.byte	0x04, 0x0a
        /*0062*/ 	.short	(.L_84 - .L_83)
	.align		4
.L_83:
        /*0064*/ 	.word	index@(.nv.constant0._Z10smemKerneliPfS_)
        /*0068*/ 	.short	0x0380
        /*006a*/ 	.short	0x0018


	//----- nvinfo : EIATTR_SW_WAR
	.align		4
.L_84:
        /*006c*/ 	.byte	0x04, 0x36
        /*006e*/ 	.short	(.L_86 - .L_85)
.L_85:
        /*0070*/ 	.word	0x00000008
.L_86:


//--------------------- .nv.info._Z11naiveKerneliPfS_ --------------------------
	.section	.nv.info._Z11naiveKerneliPfS_,"",@"SHT_CUDA_INFO"
	.sectionflags	@""
	.align	4


	//----- nvinfo : EIATTR_CUDA_API_VERSION
	.align		4
        /*0000*/ 	.byte	0x04, 0x37
        /*0002*/ 	.short	(.L_88 - .L_87)
.L_87:
        /*0004*/ 	.word	0x00000082


	//----- nvinfo : EIATTR_KPARAM_INFO
	.align		4
.L_88:
        /*0008*/ 	.byte	0x04, 0x17
        /*000a*/ 	.short	(.L_90 - .L_89)
.L_89:
        /*000c*/ 	.word	0x00000000
        /*0010*/ 	.short	0x0002
        /*0012*/ 	.short	0x0010
        /*0014*/ 	.byte	0x00, 0xf5, 0x21, 0x00


	//----- nvinfo : EIATTR_KPARAM_INFO
	.align		4
.L_90:
        /*0018*/ 	.byte	0x04, 0x17
        /*001a*/ 	.short	(.L_92 - .L_91)
.L_91:
        /*001c*/ 	.word	0x00000000
        /*0020*/ 	.short	0x0001
        /*0022*/ 	.short	0x0008
        /*0024*/ 	.byte	0x00, 0xf5, 0x21, 0x00


	//----- nvinfo : EIATTR_KPARAM_INFO
	.align		4
.L_92:
        /*0028*/ 	.byte	0x04, 0x17
        /*002a*/ 	.short	(.L_94 - .L_93)
.L_93:
        /*002c*/ 	.word	0x00000000
        /*0030*/ 	.short	0x0000
        /*0032*/ 	.short	0x0000
        /*0034*/ 	.byte	0x00, 0xf0, 0x11, 0x00


	//----- nvinfo : EIATTR_SPARSE_MMA_MASK
	.align		4
.L_94:
        /*0038*/ 	.byte	0x03, 0x50
        /*003a*/ 	.short	0x0000


	//----- nvinfo : EIATTR_MAXREG_COUNT
	.align		4
        /*003c*/ 	.byte	0x03, 0x1b
        /*003e*/ 	.short	0x00ff


	//----- nvinfo : EIATTR_MERCURY_ISA_VERSION
	.align		4
        /*0040*/ 	.byte	0x03, 0x5f
        /*0042*/ 	.short	0x0101


	//----- nvinfo : EIATTR_VRC_CTA_INIT_COUNT
	.align		4
        /*0044*/ 	.byte	0x02, 0x4a
	.zero		1
	.zero		1


	//----- nvinfo : EIATTR_EXIT_INSTR_OFFSETS
	.align		4
        /*0048*/ 	.byte	0x04, 0x1c
        /*004a*/ 	.short	(.L_96 - .L_95)


	//   ....[0]....
.L_95:
        /*004c*/ 	.word	0x00000070


	//   ....[1]....
        /*0050*/ 	.word	0x00000a40


	//----- nvinfo : EIATTR_CRS_STACK_SIZE
	.align		4
.L_96:
        /*0054*/ 	.byte	0x04, 0x1e
        /*0056*/ 	.short	(.L_98 - .L_97)
.L_97:
        /*0058*/ 	.word	0x00000000


	//----- nvinfo : EIATTR_CBANK_PARAM_SIZE
	.align		4
.L_98:
        /*005c*/ 	.byte	0x03, 0x19
        /*005e*/ 	.short	0x0018


	//----- nvinfo : EIATTR_PARAM_CBANK
	.align		4
        /*0060*/ 	.byte	0x04, 0x0a
        /*0062*/ 	.short	(.L_100 - .L_99)
	.align		4
.L_99:
        /*0064*/ 	.word	index@(.nv.constant0._Z11naiveKerneliPfS_)
        /*0068*/ 	.short	0x0380
        /*006a*/ 	.short	0x0018


	//----- nvinfo : EIATTR_SW_WAR
	.align		4
.L_100:
        /*006c*/ 	.byte	0x04, 0x36
        /*006e*/ 	.short	(.L_102 - .L_101)
.L_101:
        /*0070*/ 	.word	0x00000008
.L_102:


//--------------------- .nv.callgraph             --------------------------
	.section	.nv.callgraph,"",@"SHT_CUDA_CALLGRAPH"
	.align	4
	.sectionentsize	8
	.align		4
        /*0000*/ 	.word	0x00000000
	.align		4
        /*0004*/ 	.word	0xffffffff
	.align		4
        /*0008*/ 	.word	0x00000000
	.align		4
        /*000c*/ 	.word	0xfffffffe
	.align		4
        /*0010*/ 	.word	0x00000000
	.align		4
        /*0014*/ 	.word	0xfffffffd
	.align		4
        /*0018*/ 	.word	0x00000000
	.align		4
        /*001c*/ 	.word	0xfffffffc


//--------------------- .nv.constant4             --------------------------
	.section	.nv.constant4,"a",@progbits
	.align	8
	.align		8
.nv.constant4:
        /*0000*/ 	.dword	_ZN34_INTERNAL_f0e16c44_4_k_cu_cbb978134cuda3std3__45__cpo5beginE
	.align		8
        /*0008*/ 	.dword	_ZN34_INTERNAL_f0e16c44_4_k_cu_cbb978134cuda3std3__45__cpo3endE
	.align		8
        /*0010*/ 	.dword	_ZN34_INTERNAL_f0e16c44_4_k_cu_cbb978134cuda3std3__45__cpo6cbeginE
	.align		8
        /*0018*/ 	.dword	_ZN34_INTERNAL_f0e16c44_4_k_cu_cbb978134cuda3std3__45__cpo4cendE
	.align		8
        /*0020*/ 	.dword	_ZN34_INTERNAL_f0e16c44_4_k_cu_cbb978134cuda3std3__45__cpo6rbeginE
	.align		8
        /*0028*/ 	.dword	_ZN34_INTERNAL_f0e16c44_4_k_cu_cbb978134cuda3std3__45__cpo4rendE
	.align		8
        /*0030*/ 	.dword	_ZN34_INTERNAL_f0e16c44_4_k_cu_cbb978134cuda3std3__45__cpo7crbeginE
	.align		8
        /*0038*/ 	.dword	_ZN34_INTERNAL_f0e16c44_4_k_cu_cbb978134cuda3std3__45__cpo5crendE
	.align		8
        /*0040*/ 	.dword	_ZN34_INTERNAL_f0e16c44_4_k_cu_cbb978134cuda3std3__436_GLOBAL__N__f0e16c44_4_k_cu_cbb978136ignoreE
	.align		8
        /*0048*/ 	.dword	_ZN34_INTERNAL_f0e16c44_4_k_cu_cbb978134cuda3std3__419piecewise_constructE
	.align		8
        /*0050*/ 	.dword	_ZN34_INTERNAL_f0e16c44_4_k_cu_cbb978134cuda3std3__48in_placeE
	.align		8
        /*0058*/ 	.dword	_ZN34_INTERNAL_f0e16c44_4_k_cu_cbb978134cuda3std3__420unreachable_sentinelE
	.align		8
        /*0060*/ 	.dword	_ZN34_INTERNAL_f0e16c44_4_k_cu_cbb978134cuda3std3__47nulloptE
	.align		8
        /*0068*/ 	.dword	_ZN34_INTERNAL_f0e16c44_4_k_cu_cbb978134cuda3std3__48unexpectE
	.align		8
        /*0070*/ 	.dword	_ZN34_INTERNAL_f0e16c44_4_k_cu_cbb978134cuda3std6ranges3__45__cpo4swapE
	.align		8
        /*0078*/ 	.dword	_ZN34_INTERNAL_f0e16c44_4_k_cu_cbb978134cuda3std6ranges3__45__cpo9iter_moveE
	.align		8
        /*0080*/ 	.dword	_ZN34_INTERNAL_f0e16c44_4_k_cu_cbb978134cuda3std6ranges3__45__cpo5beginE
	.align		8
        /*0088*/ 	.dword	_ZN34_INTERNAL_f0e16c44_4_k_cu_cbb978134cuda3std6ranges3__45__cpo3endE
	.align		8
        /*0090*/ 	.dword	_ZN34_INTERNAL_f0e16c44_4_k_cu_cbb978134cuda3std6ranges3__45__cpo6cbeginE
	.align		8
        /*0098*/ 	.dword	_ZN34_INTERNAL_f0e16c44_4_k_cu_cbb978134cuda3std6ranges3__45__cpo4cendE
	.align		8
        /*00a0*/ 	.dword	_ZN34_INTERNAL_f0e16c44_4_k_cu_cbb978134cuda3std6ranges3__45__cpo7advanceE
	.align		8
        /*00a8*/ 	.dword	_ZN34_INTERNAL_f0e16c44_4_k_cu_cbb978134cuda3std6ranges3__45__cpo9iter_swapE
	.align		8
        /*00b0*/ 	.dword	_ZN34_INTERNAL_f0e16c44_4_k_cu_cbb978134cuda3std6ranges3__45__cpo4nextE
	.align		8
        /*00b8*/ 	.dword	_ZN34_INTERNAL_f0e16c44_4_k_cu_cbb978134cuda3std6ranges3__45__cpo4prevE
	.align		8
        /*00c0*/ 	.dword	_ZN34_INTERNAL_f0e16c44_4_k_cu_cbb978134cuda3std6ranges3__45__cpo4dataE
	.align		8
        /*00c8*/ 	.dword	_ZN34_INTERNAL_f0e16c44_4_k_cu_cbb978134cuda3std6ranges3__45__cpo5cdataE
	.align		8
        /*00d0*/ 	.dword	_ZN34_INTERNAL_f0e16c44_4_k_cu_cbb978134cuda3std6ranges3__45__cpo4sizeE
	.align		8
        /*00d8*/ 	.dword	_ZN34_INTERNAL_f0e16c44_4_k_cu_cbb978134cuda3std6ranges3__45__cpo5ssizeE
	.align		8
        /*00e0*/ 	.dword	_ZN34_INTERNAL_f0e16c44_4_k_cu_cbb978134cuda3std6ranges3__45__cpo8distanceE
	.align		8
        /*00e8*/ 	.dword	_ZN34_INTERNAL_f0e16c44_4_k_cu_cbb978136thrust24THRUST_300001_SM_1000_NS8cuda_cub3parE
	.align		8
        /*00f0*/ 	.dword	_ZN34_INTERNAL_f0e16c44_4_k_cu_cbb978136thrust24THRUST_300001_SM_1000_NS8cuda_cub10par_nosyncE
	.align		8
        /*00f8*/ 	.dword	_ZN34_INTERNAL_f0e16c44_4_k_cu_cbb978136thrust24THRUST_300001_SM_1000_NS6system6detail10sequential3seqE
	.align		8
        /*0100*/ 	.dword	_ZN34_INTERNAL_f0e16c44_4_k_cu_cbb978136thrust24THRUST_300001_SM_1000_NS12placeholders2_1E
	.align		8
        /*0108*/ 	.dword	_ZN34_INTERNAL_f0e16c44_4_k_cu_cbb978136thrust24THRUST_300001_SM_1000_NS12placeholders2_2E
	.align		8
        /*0110*/ 	.dword	_ZN34_INTERNAL_f0e16c44_4_k_cu_cbb978136thrust24THRUST_300001_SM_1000_NS12placeholders2_3E
	.align		8
        /*0118*/ 	.dword	_ZN34_INTERNAL_f0e16c44_4_k_cu_cbb978136thrust24THRUST_300001_SM_1000_NS12placeholders2_4E
	.align		8
        /*0120*/ 	.dword	_ZN34_INTERNAL_f0e16c44_4_k_cu_cbb978136thrust24THRUST_300001_SM_1000_NS12placeholders2_5E
	.align		8
        /*0128*/ 	.dword	_ZN34_INTERNAL_f0e16c44_4_k_cu_cbb978136thrust24THRUST_300001_SM_1000_NS12placeholders2_6E
	.align		8
        /*0130*/ 	.dword	_ZN34_INTERNAL_f0e16c44_4_k_cu_cbb978136thrust24THRUST_300001_SM_1000_NS12placeholders2_7E
	.align		8
        /*0138*/ 	.dword	_ZN34_INTERNAL_f0e16c44_4_k_cu_cbb978136thrust24THRUST_300001_SM_1000_NS12placeholders2_8E
	.align		8
        /*0140*/ 	.dword	_ZN34_INTERNAL_f0e16c44_4_k_cu_cbb978136thrust24THRUST_300001_SM_1000_NS12placeholders2_9E
	.align		8
        /*0148*/ 	.dword	_ZN34_INTERNAL_f0e16c44_4_k_cu_cbb978136thrust24THRUST_300001_SM_1000_NS12placeholders3_10E
	.align		8
        /*0150*/ 	.dword	_ZN34_INTERNAL_f0e16c44_4_k_cu_cbb978136thrust24THRUST_300001_SM_1000_NS3seqE


//--------------------- .text._ZN3cub18CUB_300001_SM_10006detail11EmptyKernelIvEEvv --------------------------
	.section	.text._ZN3cub18CUB_300001_SM_10006detail11EmptyKernelIvEEvv,"ax",@progbits
	.align	128
        .global         _ZN3cub18CUB_300001_SM_10006detail11EmptyKernelIvEEvv
        .type           _ZN3cub18CUB_300001_SM_10006detail11EmptyKernelIvEEvv,@function
        .size           _ZN3cub18CUB_300001_SM_10006detail11EmptyKernelIvEEvv,(.L_x_50 - _ZN3cub18CUB_300001_SM_10006detail11EmptyKernelIvEEvv)
        .other          _ZN3cub18CUB_300001_SM_10006detail11EmptyKernelIvEEvv,@"STO_CUDA_ENTRY STV_DEFAULT"
_ZN3cub18CUB_300001_SM_10006detail11EmptyKernelIvEEvv:
.text._ZN3cub18CUB_300001_SM_10006detail11EmptyKernelIvEEvv:
[----:B------:R-:W-:Y:S01]  /*0000*/  LDC R1, c[0x0][0x37c] ;  /* 0x0000df00ff017b82 */ /* 0x000fe20000000800 */
[----:B------:R-:W-:Y:S05]  /*0010*/  EXIT ;  /* 0x000000000000794d */ /* 0x000fea0003800000 */
.L_x_0:
[----:B------:R-:W-:-:S00]  /*0020*/  BRA `(.L_x_0) ;  /* 0xfffffffc00fc7947 */ /* 0x000fc0000383ffff */
[----:B------:R-:W-:-:S00]  /*0030*/  NOP ;  /* 0x0000000000007918 */ /* 0x000fc00000000000 */
        /* <DEDUP_REMOVED lines=12> */
.L_x_50:


//--------------------- .text._Z10smemKerneliPfS_ --------------------------
	.section	.text._Z10smemKerneliPfS_,"ax",@progbits
	.align	128
        .global         _Z10smemKerneliPfS_
        .type           _Z10smemKerneliPfS_,@function
        .size           _Z10smemKerneliPfS_,(.L_x_48 - _Z10smemKerneliPfS_)
        .other          _Z10smemKerneliPfS_,@"STO_CUDA_ENTRY STV_DEFAULT"
_Z10smemKerneliPfS_:
.text._Z10smemKerneliPfS_:
[----:B------:R-:W-:Y:S01]  /*0000*/  LDC R1, c[0x0][0x37c] ;  /* 0x0000df00ff017b82 */ /* 0x000fe20000000800 */
[----:B------:R-:W0:Y:S01]  /*0010*/  LDCU UR5, c[0x0][0x380] ;  /* 0x00007000ff0577ac */ /* 0x000e220008000800 */
[----:B------:R-:W1:Y:S06]  /*0020*/  S2R R3, SR_TID.X ;  /* 0x0000000000037919 */ /* 0x000e6c0000002100 */
[----:B------:R-:W1:Y:S01]  /*0030*/  S2UR UR4, SR_CTAID.X ;  /* 0x00000000000479c3 */ /* 0x000e620000002500 */
[----:B------:R-:W2:Y:S07]  /*0040*/  LDCU.64 UR6, c[0x0][0x358] ;  /* 0x00006b00ff0677ac */ /* 0x000eae0008000a00 */
[----:B------:R-:W1:Y:S08]  /*0050*/  LDC R6, c[0x0][0x360] ;  /* 0x0000d800ff067b82 */ /* 0x000e700000000800 */
[----:B------:R-:W3:Y:S01]  /*0060*/  LDC.64 R4, c[0x0][0x390] ;  /* 0x0000e400ff047b82 */ /* 0x000ee20000000a00 */
[----:B0-----:R-:W-:-:S05]  /*0070*/  IMAD.U32 R2, RZ, RZ, UR5 ;  /* 0x00000005ff027e24 */ /* 0x001fca000f8e00ff */
[----:B------:R-:W-:Y:S01]  /*0080*/  ISETP.GE.AND P0, PT, R2, 0x1, PT ;  /* 0x000000010200780c */ /* 0x000fe20003f06270 */
[----:B-1----:R-:W-:-:S04]  /*0090*/  IMAD R7, R6, UR4, R3 ;  /* 0x0000000406077c24 */ /* 0x002fc8000f8e0203 */
[----:B---3--:R-:W-:-:S08]  /*00a0*/  IMAD.WIDE.U32 R4, R7, 0x4, R4 ;  /* 0x0000000407047825 */ /* 0x008fd000078e0004 */
[----:B--2---:R-:W-:Y:S05]  /*00b0*/  @!P0 BRA `(.L_x_1) ;  /* 0x0000000800408947 */ /* 0x004fea0003800000 */
[----:B------:R-:W0:Y:S01]  /*00c0*/  S2UR UR5, SR_CgaCtaId ;  /* 0x00000000000579c3 */ /* 0x000e220000008800 */
[----:B------:R-:W-:Y:S01]  /*00d0*/  UMOV UR4, 0x400 ;  /* 0x0000040000047882 */ /* 0x000fe20000000000 */
[----:B------:R-:W-:Y:S02]  /*00e0*/  VIADD R9, R2, 0x3ff ;  /* 0x000003ff02097836 */ /* 0x000fe40000000000 */
[----:B------:R-:W-:-:S03]  /*00f0*/  IMAD.MOV.U32 R8, RZ, RZ, RZ ;  /* 0x000000ffff087224 */ /* 0x000fc600078e00ff */
[----:B------:R-:W-:Y:S01]  /*0100*/  SHF.R.U32.HI R9, RZ, 0xa, R9 ;  /* 0x0000000aff097819 */ /* 0x000fe20000011609 */
[----:B0-----:R-:W-:-:S06]  /*0110*/  ULEA UR5, UR5, UR4, 0x18 ;  /* 0x0000000405057291 */ /* 0x001fcc000f8ec0ff */
[----:B------:R-:W-:-:S07]  /*0120*/  LEA R10, R3, UR5, 0x2 ;  /* 0x00000005030a7c11 */ /* 0x000fce000f8e10ff */
.L_x_12:
[----:B0-----:R-:W0:Y:S01]  /*0130*/  LDC R2, c[0x0][0x380] ;  /* 0x0000e000ff027b82 */ /* 0x001e220000000800 */
[----:B------:R-:W-:Y:S01]  /*0140*/  IMAD.SHL.U32 R11, R8, 0x400, RZ ;  /* 0x00000400080b7824 */ /* 0x000fe200078e00ff */
[----:B------:R-:W-:Y:S04]  /*0150*/  BSSY.RECONVERGENT B0, `(.L_x_2) ;  /* 0x0000015000007945 */ /* 0x000fe80003800200 */
[----:B------:R-:W-:-:S04]  /*0160*/  LOP3.LUT R13, R11, R3, RZ, 0xfc, !PT ;  /* 0x000000030b0d7212 */ /* 0x000fc800078efcff */
[----:B0-----:R-:W-:Y:S02]  /*0170*/  ISETP.GE.AND P0, PT, R13, R2, PT ;  /* 0x000000020d00720c */ /* 0x001fe40003f06270 */
[----:B------:R-:W-:-:S11]  /*0180*/  VIADDMNMX R16, R11, 0x400, R2, PT ;  /* 0x000004000b107846 */ /* 0x000fd60003800102 */
[----:B------:R-:W-:Y:S05]  /*0190*/  @P0 BRA `(.L_x_3) ;  /* 0x0000000000400947 */ /* 0x000fea0003800000 */
[----:B------:R-:W0:Y:S01]  /*01a0*/  LDCU.64 UR8, c[0x0][0x388] ;  /* 0x00007100ff0877ac */ /* 0x000e220008000a00 */
[----:B------:R-:W-:Y:S01]  /*01b0*/  IADD3 R0, P0, PT, R11, R3, RZ ;  /* 0x000000030b007210 */ /* 0x000fe20007f1e0ff */
[----:B------:R-:W-:Y:S02]  /*01c0*/  IMAD.MOV.U32 R17, RZ, RZ, R13 ;  /* 0x000000ffff117224 */ /* 0x000fe400078e000d */
[----:B------:R-:W-:Y:S01]  /*01d0*/  IMAD.MOV.U32 R19, RZ, RZ, R10 ;  /* 0x000000ffff137224 */ /* 0x000fe200078e000a */
[----:B------:R-:W-:Y:S02]  /*01e0*/  IADD3.X R15, PT, PT, RZ, RZ, RZ, P0, !PT ;  /* 0x000000ffff0f7210 */ /* 0x000fe400007fe4ff */
[----:B0-----:R-:W-:-:S04]  /*01f0*/  LEA R12, P1, R0, UR8, 0x2 ;  /* 0x00000008000c7c11 */ /* 0x001fc8000f8210ff */
[----:B------:R-:W-:-:S09]  /*0200*/  LEA.HI.X R13, R0, UR9, R15, 0x2, P1 ;  /* 0x00000009000d7c11 */ /* 0x000fd200088f140f */
.L_x_4:
[----:B------:R-:W-:Y:S01]  /*0210*/  IMAD.MOV.U32 R14, RZ, RZ, R12 ;  /* 0x000000ffff0e7224 */ /* 0x000fe200078e000c */
[----:B------:R-:W-:-:S05]  /*0220*/  MOV R15, R13 ;  /* 0x0000000d000f7202 */ /* 0x000fca0000000f00 */
[----:B------:R-:W2:Y:S01]  /*0230*/  LDG.E R0, desc[UR6][R14.64] ;  /* 0x000000060e007981 */ /* 0x000ea2000c1e1900 */
[C---:B------:R-:W-:Y:S02]  /*0240*/  IMAD.IADD R17, R6.reuse, 0x1, R17 ;  /* 0x0000000106117824 */ /* 0x040fe400078e0211 */
[----:B------:R-:W-:-:S03]  /*0250*/  IMAD.WIDE.U32 R12, R6, 0x4, R14 ;  /* 0x00000004060c7825 */ /* 0x000fc600078e000e */
[----:B------:R-:W-:Y:S01]  /*0260*/  ISETP.GE.AND P0, PT, R17, R16, PT ;  /* 0x000000101100720c */ /* 0x000fe20003f06270 */
[----:B--2---:R0:W-:Y:S02]  /*0270*/  STS [R19], R0 ;  /* 0x0000000013007388 */ /* 0x0041e40000000800 */
[----:B0-----:R-:W-:-:S10]  /*0280*/  IMAD R19, R6, 0x4, R19 ;  /* 0x0000000406137824 */ /* 0x001fd400078e0213 */
[----:B------:R-:W-:Y:S05]  /*0290*/  @!P0 BRA `(.L_x_4) ;  /* 0xfffffffc00dc8947 */ /* 0x000fea000383ffff */
.L_x_3:
[----:B------:R-:W-:Y:S05]  /*02a0*/  BSYNC.RECONVERGENT B0 ;  /* 0x0000000000007941 */ /* 0x000fea0003800200 */
.L_x_2:
[----:B------:R-:W-:Y:S01]  /*02b0*/  BAR.SYNC.DEFER_BLOCKING 0x0 ;  /* 0x0000000000007b1d */ /* 0x000fe20000010000 */
[CC--:B------:R-:W-:Y:S02]  /*02c0*/  ISETP.GE.AND P0, PT, R11.reuse, R2.reuse, PT ;  /* 0x000000020b00720c */ /* 0x0c0fe40003f06270 */
[----:B------:R-:W-:Y:S02]  /*02d0*/  VIADDMNMX R12, R11, 0x1, R16, !PT ;  /* 0x000000010b0c7846 */ /* 0x000fe40007800110 */
[----:B------:R-:W-:Y:S01]  /*02e0*/  ISETP.GE.U32.OR P0, PT, R7, R2, P0 ;  /* 0x000000020700720c */ /* 0x000fe20000706470 */
[----:B------:R-:W-:Y:S01]  /*02f0*/  BSSY.RECONVERGENT B0, `(.L_x_5) ;  /* 0x0000068000007945 */ /* 0x000fe20003800200 */
[C---:B------:R-:W-:Y:S01]  /*0300*/  LOP3.LUT R25, R12.reuse, 0x7, RZ, 0xc0, !PT ;  /* 0x000000070c197812 */ /* 0x040fe200078ec0ff */
[C---:B------:R-:W-:Y:S01]  /*0310*/  IMAD.IADD R14, R12.reuse, 0x1, -R11 ;  /* 0x000000010c0e7824 */ /* 0x040fe200078e0a0b */
[----:B------:R-:W-:-:S09]  /*0320*/  LOP3.LUT R13, R12, 0xf, RZ, 0xc0, !PT ;  /* 0x0000000f0c0d7812 */ /* 0x000fd200078ec0ff */
[----:B------:R-:W-:Y:S05]  /*0330*/  @P0 BRA `(.L_x_6) ;  /* 0x00000004008c0947 */ /* 0x000fea0003800000 */
[----:B------:R0:W5:Y:S01]  /*0340*/  LDG.E R15, desc[UR6][R4.64] ;  /* 0x00000006040f7981 */ /* 0x000162000c1e1900 */
[----:B------:R-:W-:Y:S02]  /*0350*/  IADD3 R0, PT, PT, R14, -0x1, RZ ;  /* 0xffffffff0e007810 */ /* 0x000fe40007ffe0ff */
[----:B------:R-:W-:Y:S02]  /*0360*/  ISETP.NE.AND P1, PT, R13, RZ, PT ;  /* 0x000000ff0d00720c */ /* 0x000fe40003f25270 */
[----:B------:R-:W-:Y:S01]  /*0370*/  ISETP.GE.U32.AND P0, PT, R0, 0xf, PT ;  /* 0x0000000f0000780c */ /* 0x000fe20003f06070 */
[----:B------:R-:W-:-:S12]  /*0380*/  IMAD.MOV.U32 R0, RZ, RZ, R11 ;  /* 0x000000ffff007224 */ /* 0x000fd800078e000b */
[----:B0-----:R-:W-:Y:S05]  /*0390*/  @!P0 BRA `(.L_x_7) ;  /* 0x0000000000a48947 */ /* 0x001fea0003800000 */
[----:B------:R-:W-:Y:S01]  /*03a0*/  IMAD.IADD R14, R14, 0x1, -R13 ;  /* 0x000000010e0e7824 */ /* 0x000fe200078e0a0d */
[----:B------:R-:W-:Y:S01]  /*03b0*/  UMOV UR4, URZ ;  /* 0x000000ff00047c82 */ /* 0x000fe20008000000 */
[----:B------:R-:W-:-:S07]  /*03c0*/  IMAD.MOV.U32 R0, RZ, RZ, R11 ;  /* 0x000000ffff007224 */ /* 0x000fce00078e000b */
.L_x_8:
[----:B------:R-:W-:Y:S01]  /*03d0*/  IADD3 R20, PT, PT, -R11, R0, RZ ;  /* 0x000000000b147210 */ /* 0x000fe20007ffe1ff */
[----:B------:R-:W-:Y:S01]  /*03e0*/  UIADD3 UR4, UPT, UPT, UR4, 0x10, URZ ;  /* 0x0000001004047890 */ /* 0x000fe2000fffe0ff */
[----:B------:R-:W-:Y:S02]  /*03f0*/  VIADD R0, R0, 0x10 ;  /* 0x0000001000007836 */ /* 0x000fe40000000000 */
[----:B------:R-:W-:-:S03]  /*0400*/  LEA R20, R20, UR5, 0x2 ;  /* 0x0000000514147c11 */ /* 0x000fc6000f8e10ff */
[----:B------:R-:W-:Y:S02]  /*0410*/  ISETP.NE.AND P0, PT, R14, UR4, PT ;  /* 0x000000040e007c0c */ /* 0x000fe4000bf05270 */
[----:B------:R-:W0:Y:S04]  /*0420*/  LDS R16, [R20] ;  /* 0x0000000014107984 */ /* 0x000e280000000800 */
[----:B------:R-:W1:Y:S04]  /*0430*/  LDS R26, [R20+0x4] ;  /* 0x00000400141a7984 */ /* 0x000e680000000800 */
[----:B------:R-:W2:Y:S04]  /*0440*/  LDS R24, [R20+0x8] ;  /* 0x0000080014187984 */ /* 0x000ea80000000800 */
[----:B------:R-:W3:Y:S04]  /*0450*/  LDS R23, [R20+0xc] ;  /* 0x00000c0014177984 */ /* 0x000ee80000000800 */
[----:B------:R-:W4:Y:S04]  /*0460*/  LDS R22, [R20+0x10] ;  /* 0x0000100014167984 */ /* 0x000f280000000800 */
[----:B------:R-:W4:Y:S04]  /*0470*/  LDS R21, [R20+0x14] ;  /* 0x0000140014157984 */ /* 0x000f280000000800 */
[----:B------:R-:W4:Y:S04]  /*0480*/  LDS R19, [R20+0x18] ;  /* 0x0000180014137984 */ /* 0x000f280000000800 */
[----:B------:R-:W4:Y:S04]  /*0490*/  LDS R18, [R20+0x1c] ;  /* 0x00001c0014127984 */ /* 0x000f280000000800 */
[----:B------:R-:W4:Y:S01]  /*04a0*/  LDS R17, [R20+0x20] ;  /* 0x0000200014117984 */ /* 0x000f220000000800 */
[----:B0----5:R-:W-:-:S03]  /*04b0*/  FADD R15, R16, R15 ;  /* 0x0000000f100f7221 */ /* 0x021fc60000000000 */
[----:B------:R-:W0:Y:S01]  /*04c0*/  LDS R16, [R20+0x24] ;  /* 0x0000240014107984 */ /* 0x000e220000000800 */
[----:B-1----:R-:W-:-:S03]  /*04d0*/  FADD R27, R15, R26 ;  /* 0x0000001a0f1b7221 */ /* 0x002fc60000000000 */
[----:B------:R-:W1:Y:S01]  /*04e0*/  LDS R15, [R20+0x28] ;  /* 0x00002800140f7984 */ /* 0x000e620000000800 */
[----:B--2---:R-:W-:-:S03]  /*04f0*/  FADD R26, R27, R24 ;  /* 0x000000181b1a7221 */ /* 0x004fc60000000000 */
[----:B------:R-:W2:Y:S01]  /*0500*/  LDS R24, [R20+0x2c] ;  /* 0x00002c0014187984 */ /* 0x000ea20000000800 */
[----:B---3--:R-:W-:-:S03]  /*0510*/  FADD R27, R26, R23 ;  /* 0x000000171a1b7221 */ /* 0x008fc60000000000 */
[----:B------:R-:W3:Y:S01]  /*0520*/  LDS R23, [R20+0x30] ;  /* 0x0000300014177984 */ /* 0x000ee20000000800 */
[----:B----4-:R-:W-:-:S03]  /*0530*/  FADD R26, R27, R22 ;  /* 0x000000161b1a7221 */ /* 0x010fc60000000000 */
[----:B------:R-:W4:Y:S01]  /*0540*/  LDS R22, [R20+0x34] ;  /* 0x0000340014167984 */ /* 0x000f220000000800 */
[----:B------:R-:W-:-:S03]  /*0550*/  FADD R28, R26, R21 ;  /* 0x000000151a1c7221 */ /* 0x000fc60000000000 */
[----:B------:R-:W4:Y:S01]  /*0560*/  LDS R21, [R20+0x38] ;  /* 0x0000380014157984 */ /* 0x000f220000000800 */
[----:B------:R-:W-:-:S03]  /*0570*/  FADD R19, R28, R19 ;  /* 0x000000131c137221 */ /* 0x000fc60000000000 */
[----:B------:R-:W4:Y:S01]  /*0580*/  LDS R26, [R20+0x3c] ;  /* 0x00003c00141a7984 */ /* 0x000f220000000800 */
[----:B------:R-:W-:-:S04]  /*0590*/  FADD R18, R19, R18 ;  /* 0x0000001213127221 */ /* 0x000fc80000000000 */
[----:B------:R-:W-:-:S04]  /*05a0*/  FADD R17, R18, R17 ;  /* 0x0000001112117221 */ /* 0x000fc80000000000 */
[----:B0-----:R-:W-:-:S04]  /*05b0*/  FADD R16, R17, R16 ;  /* 0x0000001011107221 */ /* 0x001fc80000000000 */
[----:B-1----:R-:W-:-:S04]  /*05c0*/  FADD R15, R16, R15 ;  /* 0x0000000f100f7221 */ /* 0x002fc80000000000 */
[----:B--2---:R-:W-:-:S04]  /*05d0*/  FADD R24, R15, R24 ;  /* 0x000000180f187221 */ /* 0x004fc80000000000 */
[----:B---3--:R-:W-:-:S04]  /*05e0*/  FADD R23, R24, R23 ;  /* 0x0000001718177221 */ /* 0x008fc80000000000 */
[----:B----4-:R-:W-:-:S04]  /*05f0*/  FADD R22, R23, R22 ;  /* 0x0000001617167221 */ /* 0x010fc80000000000 */
[----:B------:R-:W-:-:S04]  /*0600*/  FADD R21, R22, R21 ;  /* 0x0000001516157221 */ /* 0x000fc80000000000 */
[----:B------:R-:W-:Y:S01]  /*0610*/  FADD R15, R21, R26 ;  /* 0x0000001a150f7221 */ /* 0x000fe20000000000 */
[----:B------:R-:W-:Y:S06]  /*0620*/  @P0 BRA `(.L_x_8) ;  /* 0xfffffffc00680947 */ /* 0x000fec000383ffff */
.L_x_7:
[----:B------:R-:W-:Y:S05]  /*0630*/  @!P1 BRA `(.L_x_9) ;  /* 0x0000000000c89947 */ /* 0x000fea0003800000 */
[----:B------:R-:W-:Y:S02]  /*0640*/  ISETP.GE.U32.AND P0, PT, R13, 0x8, PT ;  /* 0x000000080d00780c */ /* 0x000fe40003f06070 */
[----:B------:R-:W-:-:S11]  /*0650*/  ISETP.NE.AND P1, PT, R25, RZ, PT ;  /* 0x000000ff1900720c */ /* 0x000fd60003f25270 */
[----:B------:R-:W-:Y:S05]  /*0660*/  @!P0 BRA `(.L_x_10) ;  /* 0x00000000004c8947 */ /* 0x000fea0003800000 */
[C---:B------:R-:W-:Y:S02]  /*0670*/  IMAD.IADD R13, R0.reuse, 0x1, -R11 ;  /* 0x00000001000d7824 */ /* 0x040fe400078e0a0b */
[----:B------:R-:W-:-:S03]  /*0680*/  VIADD R0, R0, 0x8 ;  /* 0x0000000800007836 */ /* 0x000fc60000000000 */
[----:B------:R-:W-:-:S05]  /*0690*/  LEA R13, R13, UR5, 0x2 ;  /* 0x000000050d0d7c11 */ /* 0x000fca000f8e10ff */
[----:B------:R-:W0:Y:S04]  /*06a0*/  LDS R14, [R13] ;  /* 0x000000000d0e7984 */ /* 0x000e280000000800 */
[----:B------:R-:W1:Y:S04]  /*06b0*/  LDS R17, [R13+0x4] ;  /* 0x000004000d117984 */ /* 0x000e680000000800 */
[----:B------:R-:W2:Y:S04]  /*06c0*/  LDS R19, [R13+0x8] ;  /* 0x000008000d137984 */ /* 0x000ea80000000800 */
[----:B------:R-:W3:Y:S04]  /*06d0*/  LDS R21, [R13+0xc] ;  /* 0x00000c000d157984 */ /* 0x000ee80000000800 */
[----:B------:R-:W4:Y:S04]  /*06e0*/  LDS R23, [R13+0x10] ;  /* 0x000010000d177984 */ /* 0x000f280000000800 */
[----:B------:R-:W4:Y:S04]  /*06f0*/  LDS R27, [R13+0x14] ;  /* 0x000014000d1b7984 */ /* 0x000f280000000800 */
[----:B------:R-:W4:Y:S04]  /*0700*/  LDS R29, [R13+0x18] ;  /* 0x000018000d1d7984 */ /* 0x000f280000000800 */
[----:B------:R-:W4:Y:S01]  /*0710*/  LDS R16, [R13+0x1c] ;  /* 0x00001c000d107984 */ /* 0x000f220000000800 */
[----:B0----5:R-:W-:-:S04]  /*0720*/  FADD R14, R15, R14 ;  /* 0x0000000e0f0e7221 */ /* 0x021fc80000000000 */
[----:B-1----:R-:W-:-:S04]  /*0730*/  FADD R14, R14, R17 ;  /* 0x000000110e0e7221 */ /* 0x002fc80000000000 */
[----:B--2---:R-:W-:-:S04]  /*0740*/  FADD R14, R14, R19 ;  /* 0x000000130e0e7221 */ /* 0x004fc80000000000 */
[----:B---3--:R-:W-:-:S04]  /*0750*/  FADD R14, R14, R21 ;  /* 0x000000150e0e7221 */ /* 0x008fc80000000000 */
[----:B----4-:R-:W-:-:S04]  /*0760*/  FADD R14, R14, R23 ;  /* 0x000000170e0e7221 */ /* 0x010fc80000000000 */
[----:B------:R-:W-:-:S04]  /*0770*/  FADD R14, R14, R27 ;  /* 0x0000001b0e0e7221 */ /* 0x000fc80000000000 */
[----:B------:R-:W-:-:S04]  /*0780*/  FADD R14, R14, R29 ;  /* 0x0000001d0e0e7221 */ /* 0x000fc80000000000 */
[----:B------:R-:W-:-:S07]  /*0790*/  FADD R15, R14, R16 ;  /* 0x000000100e0f7221 */ /* 0x000fce0000000000 */
.L_x_10:
[----:B------:R-:W-:Y:S05]  /*07a0*/  @!P1 BRA `(.L_x_9) ;  /* 0x00000000006c9947 */ /* 0x000fea0003800000 */
[----:B------:R-:W-:Y:S02]  /*07b0*/  ISETP.GE.U32.AND P0, PT, R25, 0x4, PT ;  /* 0x000000041900780c */ /* 0x000fe40003f06070 */
[----:B------:R-:W-:-:S04]  /*07c0*/  LOP3.LUT R12, R12, 0x3, RZ, 0xc0, !PT ;  /* 0x000000030c0c7812 */ /* 0x000fc800078ec0ff */
[----:B------:R-:W-:-:S07]  /*07d0*/  ISETP.NE.AND P1, PT, R12, RZ, PT ;  /* 0x000000ff0c00720c */ /* 0x000fce0003f25270 */
[----:B------:R-:W-:Y:S06]  /*07e0*/  @!P0 BRA `(.L_x_11) ;  /* 0x00000000002c8947 */ /* 0x000fec0003800000 */
[----:B------:R-:W-:Y:S01]  /*07f0*/  IADD3 R13, PT, PT, -R11, R0, RZ ;  /* 0x000000000b0d7210 */ /* 0x000fe20007ffe1ff */
[----:B------:R-:W-:-:S03]  /*0800*/  VIADD R0, R0, 0x4 ;  /* 0x0000000400007836 */ /* 0x000fc60000000000 */
[----:B------:R-:W-:-:S05]  /*0810*/  LEA R13, R13, UR5, 0x2 ;  /* 0x000000050d0d7c11 */ /* 0x000fca000f8e10ff */
[----:B------:R-:W0:Y:S04]  /*0820*/  LDS R14, [R13] ;  /* 0x000000000d0e7984 */ /* 0x000e280000000800 */
[----:B------:R-:W1:Y:S04]  /*0830*/  LDS R17, [R13+0x4] ;  /* 0x000004000d117984 */ /* 0x000e680000000800 */
[----:B------:R-:W2:Y:S04]  /*0840*/  LDS R19, [R13+0x8] ;  /* 0x000008000d137984 */ /* 0x000ea80000000800 */
[----:B------:R-:W3:Y:S01]  /*0850*/  LDS R21, [R13+0xc] ;  /* 0x00000c000d157984 */ /* 0x000ee20000000800 */
[----:B0----5:R-:W-:-:S04]  /*0860*/  FADD R14, R15, R14 ;  /* 0x0000000e0f0e7221 */ /* 0x021fc80000000000 */
[----:B-1----:R-:W-:-:S04]  /*0870*/  FADD R14, R14, R17 ;  /* 0x000000110e0e7221 */ /* 0x002fc80000000000 */
[----:B--2---:R-:W-:-:S04]  /*0880*/  FADD R14, R14, R19 ;  /* 0x000000130e0e7221 */ /* 0x004fc80000000000 */
[----:B---3--:R-:W-:-:S07]  /*0890*/  FADD R15, R14, R21 ;  /* 0x000000150e0f7221 */ /* 0x008fce0000000000 */
.L_x_11:
[----:B------:R-:W-:Y:S05]  /*08a0*/  @!P1 BRA `(.L_x_9) ;  /* 0x00000000002c9947 */ /* 0x000fea0003800000 */
[----:B------:R-:W-:Y:S01]  /*08b0*/  IMAD.IADD R11, R0, 0x1, -R11 ;  /* 0x00000001000b7824 */ /* 0x000fe200078e0a0b */
[----:B------:R-:W-:-:S04]  /*08c0*/  ISETP.NE.AND P0, PT, R12, 0x1, PT ;  /* 0x000000010c00780c */ /* 0x000fc80003f05270 */
[----:B------:R-:W-:-:S05]  /*08d0*/  LEA R11, R11, UR5, 0x2 ;  /* 0x000000050b0b7c11 */ /* 0x000fca000f8e10ff */
[----:B------:R-:W0:Y:S02]  /*08e0*/  LDS R0, [R11] ;  /* 0x000000000b007984 */ /* 0x000e240000000800 */
[----:B0----5:R-:W-:Y:S02]  /*08f0*/  FADD R15, R15, R0 ;  /* 0x000000000f0f7221 */ /* 0x021fe40000000000 */
[----:B------:R-:W-:Y:S05]  /*0900*/  @!P0 BRA `(.L_x_9) ;  /* 0x0000000000148947 */ /* 0x000fea0003800000 */
[----:B------:R-:W-:Y:S01]  /*0910*/  ISETP.NE.AND P0, PT, R12, 0x2, PT ;  /* 0x000000020c00780c */ /* 0x000fe20003f05270 */
[----:B------:R-:W0:-:S12]  /*0920*/  LDS R0, [R11+0x4] ;  /* 0x000004000b007984 */ /* 0x000e180000000800 */
[----:B------:R-:W1:Y:S01]  /*0930*/  @P0 LDS R12, [R11+0x8] ;  /* 0x000008000b0c0984 */ /* 0x000e620000000800 */
[----:B0-----:R-:W-:-:S04]  /*0940*/  FADD R15, R15, R0 ;  /* 0x000000000f0f7221 */ /* 0x001fc80000000000 */
[----:B-1----:R-:W-:-:S07]  /*0950*/  @P0 FADD R15, R15, R12 ;  /* 0x0000000c0f0f0221 */ /* 0x002fce0000000000 */
.L_x_9:
[----:B-----5:R0:W-:Y:S02]  /*0960*/  STG.E desc[UR6][R4.64], R15 ;  /* 0x0000000f04007986 */ /* 0x0201e4000c101906 */
.L_x_6:
[----:B------:R-:W-:Y:S05]  /*0970*/  BSYNC.RECONVERGENT B0 ;  /* 0x0000000000007941 */ /* 0x000fea0003800200 */
.L_x_5:
[----:B------:R-:W-:Y:S01]  /*0980*/  VIADD R8, R8, 0x1 ;  /* 0x0000000108087836 */ /* 0x000fe20000000000 */
[----:B------:R-:W-:Y:S04]  /*0990*/  BAR.SYNC.DEFER_BLOCKING 0x0 ;  /* 0x0000000000007b1d */ /* 0x000fe80000010000 */
[----:B------:R-:W-:-:S13]  /*09a0*/  ISETP.NE.AND P0, PT, R8, R9, PT ;  /* 0x000000090800720c */ /* 0x000fda0003f05270 */
[----:B------:R-:W-:Y:S05]  /*09b0*/  @P0 BRA `(.L_x_12) ;  /* 0xfffffff400dc0947 */ /* 0x000fea000383ffff */
.L_x_1:
[----:B------:R-:W2:Y:S01]  /*09c0*/  LDG.E R0, desc[UR6][R4.64] ;  /* 0x0000000604007981 */ /* 0x000ea2000c1e1900 */
[----:B------:R-:W-:Y:S01]  /*09d0*/  I2FP.F32.S32 R3, R2 ;  /* 0x0000000200037245 */ /* 0x000fe20000201400 */
[----:B------:R-:W-:Y:S03]  /*09e0*/  BSSY.RECONVERGENT B0, `(.L_x_13) ;  /* 0x000000c000007945 */ /* 0x000fe60003800200 */
[----:B------:R-:W1:Y:S02]  /*09f0*/  MUFU.RCP R2, R3 ;  /* 0x0000000300027308 */ /* 0x000e640000001000 */
[----:B-1----:R-:W-:-:S04]  /*0a00*/  FFMA R7, -R3, R2, 1 ;  /* 0x3f80000003077423 */ /* 0x002fc80000000102 */
[----:B------:R-:W-:Y:S02]  /*0a10*/  FFMA R7, R2, R7, R2 ;  /* 0x0000000702077223 */ /* 0x000fe40000000002 */
[----:B--2---:R-:W1:Y:S02]  /*0a20*/  FCHK P0, R0, R3 ;  /* 0x0000000300007302 */ /* 0x004e640000000000 */
[----:B------:R-:W-:-:S04]  /*0a30*/  FFMA R2, R0, R7, RZ ;  /* 0x0000000700027223 */ /* 0x000fc800000000ff */
[----:B------:R-:W-:-:S04]  /*0a40*/  FFMA R6, -R3, R2, R0 ;  /* 0x0000000203067223 */ /* 0x000fc80000000100 */
[----:B------:R-:W-:Y:S01]  /*0a50*/  FFMA R7, R7, R6, R2 ;  /* 0x0000000607077223 */ /* 0x000fe20000000002 */
[----:B-1----:R-:W-:Y:S06]  /*0a60*/  @!P0 BRA `(.L_x_14) ;  /* 0x00000000000c8947 */ /* 0x002fec0003800000 */
[----:B------:R-:W-:-:S07]  /*0a70*/  MOV R2, 0xa90 ;  /* 0x00000a9000027802 */ /* 0x000fce0000000f00 */
[----:B0-----:R-:W-:Y:S05]  /*0a80*/  CALL.REL.NOINC `($__internal_0_$__cuda_sm3x_div_rn_noftz_f32_slowpath) ;  /* 0x0000000000107944 */ /* 0x001fea0003c00000 */
[----:B------:R-:W-:-:S07]  /*0a90*/  MOV R7, R0 ;  /* 0x0000000000077202 */ /* 0x000fce0000000f00 */
.L_x_14:
[----:B------:R-:W-:Y:S05]  /*0aa0*/  BSYNC.RECONVERGENT B0 ;  /* 0x0000000000007941 */ /* 0x000fea0003800200 */
.L_x_13:
[----:B------:R-:W-:Y:S01]  /*0ab0*/  STG.E desc[UR6][R4.64], R7 ;  /* 0x0000000704007986 */ /* 0x000fe2000c101906 */
[----:B------:R-:W-:Y:S05]  /*0ac0*/  EXIT ;  /* 0x000000000000794d */ /* 0x000fea0003800000 */
        .weak           $__internal_0_$__cuda_sm3x_div_rn_noftz_f32_slowpath
        .type           $__internal_0_$__cuda_sm3x_div_rn_noftz_f32_slowpath,@function
        .size           $__internal_0_$__cuda_sm3x_div_rn_noftz_f32_slowpath,(.L_x_48 - $__internal_0_$__cuda_sm3x_div_rn_noftz_f32_slowpath)
$__internal_0_$__cuda_sm3x_div_rn_noftz_f32_slowpath:
[----:B------:R-:W-:Y:S01]  /*0ad0*/  SHF.R.U32.HI R7, RZ, 0x17, R3 ;  /* 0x00000017ff077819 */ /* 0x000fe20000011603 */
[----:B------:R-:W-:Y:S01]  /*0ae0*/  BSSY.RECONVERGENT B1, `(.L_x_15) ;  /* 0x0000064000017945 */ /* 0x000fe20003800200 */
[--C-:B------:R-:W-:Y:S01]  /*0af0*/  SHF.R.U32.HI R6, RZ, 0x17, R0.reuse ;  /* 0x00000017ff067819 */ /* 0x100fe20000011600 */
[----:B------:R-:W-:Y:S01]  /*0b00*/  IMAD.MOV.U32 R8, RZ, RZ, R0 ;  /* 0x000000ffff087224 */ /* 0x000fe200078e0000 */
[----:B------:R-:W-:Y:S02]  /*0b10*/  LOP3.LUT R7, R7, 0xff, RZ, 0xc0, !PT ;  /* 0x000000ff07077812 */ /* 0x000fe400078ec0ff */
[----:B------:R-:W-:Y:S02]  /*0b20*/  LOP3.LUT R6, R6, 0xff, RZ, 0xc0, !PT ;  /* 0x000000ff06067812 */ /* 0x000fe400078ec0ff */
[----:B------:R-:W-:Y:S01]  /*0b30*/  MOV R9, R3 ;  /* 0x0000000300097202 */ /* 0x000fe20000000f00 */
[----:B------:R-:W-:Y:S02]  /*0b40*/  VIADD R12, R7, 0xffffffff ;  /* 0xffffffff070c7836 */ /* 0x000fe40000000000 */
[----:B------:R-:W-:-:S03]  /*0b50*/  VIADD R11, R6, 0xffffffff ;  /* 0xffffffff060b7836 */ /* 0x000fc60000000000 */
[----:B------:R-:W-:-:S04]  /*0b60*/  ISETP.GT.U32.AND P0, PT, R12, 0xfd, PT ;  /* 0x000000fd0c00780c */ /* 0x000fc80003f04070 */
[----:B------:R-:W-:-:S13]  /*0b70*/  ISETP.GT.U32.OR P0, PT, R11, 0xfd, P0 ;  /* 0x000000fd0b00780c */ /* 0x000fda0000704470 */
[----:B------:R-:W-:Y:S01]  /*0b80*/  @!P0 IMAD.MOV.U32 R10, RZ, RZ, RZ ;  /* 0x000000ffff0a8224 */ /* 0x000fe200078e00ff */
[----:B------:R-:W-:Y:S06]  /*0b90*/  @!P0 BRA `(.L_x_16) ;  /* 0x00000000005c8947 */ /* 0x000fec0003800000 */
[----:B------:R-:W-:Y:S02]  /*0ba0*/  FSETP.GTU.FTZ.AND P0, PT, |R0|, +INF , PT ;  /* 0x7f8000000000780b */ /* 0x000fe40003f1c200 */
[----:B------:R-:W-:-:S04]  /*0bb0*/  FSETP.GTU.FTZ.AND P1, PT, |R3|, +INF , PT ;  /* 0x7f8000000300780b */ /* 0x000fc80003f3c200 */
[----:B------:R-:W-:-:S13]  /*0bc0*/  PLOP3.LUT P0, PT, P0, P1, PT, 0xf8, 0x8f ;  /* 0x00000000008f781c */ /* 0x000fda0000703f70 */
[----:B------:R-:W-:Y:S05]  /*0bd0*/  @P0 BRA `(.L_x_17) ;  /* 0x00000004004c0947 */ /* 0x000fea0003800000 */
[----:B------:R-:W-:-:S13]  /*0be0*/  LOP3.LUT P0, RZ, R9, 0x7fffffff, R8, 0xc8, !PT ;  /* 0x7fffffff09ff7812 */ /* 0x000fda000780c808 */
[----:B------:R-:W-:Y:S05]  /*0bf0*/  @!P0 BRA `(.L_x_18) ;  /* 0x00000004003c8947 */ /* 0x000fea0003800000 */
[C---:B------:R-:W-:Y:S02]  /*0c00*/  FSETP.NEU.FTZ.AND P2, PT, |R0|.reuse, +INF , PT ;  /* 0x7f8000000000780b */ /* 0x040fe40003f5d200 */
[----:B------:R-:W-:Y:S02]  /*0c10*/  FSETP.NEU.FTZ.AND P1, PT, |R3|, +INF , PT ;  /* 0x7f8000000300780b */ /* 0x000fe40003f3d200 */
[----:B------:R-:W-:-:S11]  /*0c20*/  FSETP.NEU.FTZ.AND P0, PT, |R0|, +INF , PT ;  /* 0x7f8000000000780b */ /* 0x000fd60003f1d200 */
[----:B------:R-:W-:Y:S05]  /*0c30*/  @!P1 BRA !P2, `(.L_x_18) ;  /* 0x00000004002c9947 */ /* 0x000fea0005000000 */
[----:B------:R-:W-:-:S04]  /*0c40*/  LOP3.LUT P2, RZ, R8, 0x7fffffff, RZ, 0xc0, !PT ;  /* 0x7fffffff08ff7812 */ /* 0x000fc8000784c0ff */
[----:B------:R-:W-:-:S13]  /*0c50*/  PLOP3.LUT P1, PT, P1, P2, PT, 0x2f, 0xf2 ;  /* 0x0000000000f2781c */ /* 0x000fda0000f24577 */
[----:B------:R-:W-:Y:S05]  /*0c60*/  @P1 BRA `(.L_x_19) ;  /* 0x0000000400181947 */ /* 0x000fea0003800000 */
[----:B------:R-:W-:-:S04]  /*0c70*/  LOP3.LUT P1, RZ, R9, 0x7fffffff, RZ, 0xc0, !PT ;  /* 0x7fffffff09ff7812 */ /* 0x000fc8000782c0ff */
[----:B------:R-:W-:-:S13]  /*0c80*/  PLOP3.LUT P0, PT, P0, P1, PT, 0x2f, 0xf2 ;  /* 0x0000000000f2781c */ /* 0x000fda0000702577 */
[----:B------:R-:W-:Y:S05]  /*0c90*/  @P0 BRA `(.L_x_20) ;  /* 0x0000000400000947 */ /* 0x000fea0003800000 */
[----:B------:R-:W-:Y:S02]  /*0ca0*/  ISETP.GE.AND P0, PT, R11, RZ, PT ;  /* 0x000000ff0b00720c */ /* 0x000fe40003f06270 */
[----:B------:R-:W-:-:S11]  /*0cb0*/  ISETP.GE.AND P1, PT, R12, RZ, PT ;  /* 0x000000ff0c00720c */ /* 0x000fd60003f26270 */
[----:B------:R-:W-:Y:S02]  /*0cc0*/  @P0 IMAD.MOV.U32 R10, RZ, RZ, RZ ;  /* 0x000000ffff0a0224 */ /* 0x000fe400078e00ff */
[----:B------:R-:W-:Y:S01]  /*0cd0*/  @!P0 FFMA R8, R0, 1.84467440737095516160e+19, RZ ;  /* 0x5f80000000088823 */ /* 0x000fe200000000ff */
[----:B------:R-:W-:Y:S02]  /*0ce0*/  @!P0 IMAD.MOV.U32 R10, RZ, RZ, -0x40 ;  /* 0xffffffc0ff0a8424 */ /* 0x000fe400078e00ff */
[----:B------:R-:W-:-:S03]  /*0cf0*/  @!P1 FFMA R9, R3, 1.84467440737095516160e+19, RZ ;  /* 0x5f80000003099823 */ /* 0x000fc600000000ff */
[----:B------:R-:W-:-:S07]  /*0d00*/  @!P1 IADD3 R10, PT, PT, R10, 0x40, RZ ;  /* 0x000000400a0a9810 */ /* 0x000fce0007ffe0ff */
.L_x_16:
[----:B------:R-:W-:Y:S01]  /*0d10*/  LEA R0, R7, 0xc0800000, 0x17 ;  /* 0xc080000007007811 */ /* 0x000fe200078eb8ff */
[----:B------:R-:W-:Y:S01]  /*0d20*/  VIADD R6, R6, 0xffffff81 ;  /* 0xffffff8106067836 */ /* 0x000fe20000000000 */
[----:B------:R-:W-:Y:S03]  /*0d30*/  BSSY.RECONVERGENT B2, `(.L_x_21) ;  /* 0x0000035000027945 */ /* 0x000fe60003800200 */
[----:B------:R-:W-:Y:S01]  /*0d40*/  IMAD.IADD R9, R9, 0x1, -R0 ;  /* 0x0000000109097824 */ /* 0x000fe200078e0a00 */
[C---:B------:R-:W-:Y:S01]  /*0d50*/  IADD3 R7, PT, PT, R6.reuse, 0x7f, -R7 ;  /* 0x0000007f06077810 */ /* 0x040fe20007ffe807 */
[----:B------:R-:W-:Y:S02]  /*0d60*/  IMAD R0, R6, -0x800000, R8 ;  /* 0xff80000006007824 */ /* 0x000fe400078e0208 */
[----:B------:R-:W0:Y:S01]  /*0d70*/  MUFU.RCP R3, R9 ;  /* 0x0000000900037308 */ /* 0x000e220000001000 */
[----:B------:R-:W-:Y:S01]  /*0d80*/  FADD.FTZ R11, -R9, -RZ ;  /* 0x800000ff090b7221 */ /* 0x000fe20000010100 */
[----:B------:R-:W-:-:S03]  /*0d90*/  IMAD.IADD R7, R7, 0x1, R10 ;  /* 0x0000000107077824 */ /* 0x000fc600078e020a */
[----:B0-----:R-:W-:-:S04]  /*0da0*/  FFMA R12, R3, R11, 1 ;  /* 0x3f800000030c7423 */ /* 0x001fc8000000000b */
[----:B------:R-:W-:-:S04]  /*0db0*/  FFMA R12, R3, R12, R3 ;  /* 0x0000000c030c7223 */ /* 0x000fc80000000003 */
[----:B------:R-:W-:-:S04]  /*0dc0*/  FFMA R3, R0, R12, RZ ;  /* 0x0000000c00037223 */ /* 0x000fc800000000ff */
[----:B------:R-:W-:-:S04]  /*0dd0*/  FFMA R8, R11, R3, R0 ;  /* 0x000000030b087223 */ /* 0x000fc80000000000 */
[----:B------:R-:W-:-:S04]  /*0de0*/  FFMA R13, R12, R8, R3 ;  /* 0x000000080c0d7223 */ /* 0x000fc80000000003 */
[----:B------:R-:W-:-:S04]  /*0df0*/  FFMA R8, R11, R13, R0 ;  /* 0x0000000d0b087223 */ /* 0x000fc80000000000 */
[----:B------:R-:W-:-:S05]  /*0e00*/  FFMA R0, R12, R8, R13 ;  /* 0x000000080c007223 */ /* 0x000fca000000000d */
[----:B------:R-:W-:-:S04]  /*0e10*/  SHF.R.U32.HI R3, RZ, 0x17, R0 ;  /* 0x00000017ff037819 */ /* 0x000fc80000011600 */
[----:B------:R-:W-:-:S04]  /*0e20*/  LOP3.LUT R3, R3, 0xff, RZ, 0xc0, !PT ;  /* 0x000000ff03037812 */ /* 0x000fc800078ec0ff */
[----:B------:R-:W-:-:S05]  /*0e30*/  IADD3 R9, PT, PT, R3, R7, RZ ;  /* 0x0000000703097210 */ /* 0x000fca0007ffe0ff */
[----:B------:R-:W-:-:S05]  /*0e40*/  VIADD R3, R9, 0xffffffff ;  /* 0xffffffff09037836 */ /* 0x000fca0000000000 */
[----:B------:R-:W-:-:S13]  /*0e50*/  ISETP.GE.U32.AND P0, PT, R3, 0xfe, PT ;  /* 0x000000fe0300780c */ /* 0x000fda0003f06070 */
[----:B------:R-:W-:Y:S05]  /*0e60*/  @!P0 BRA `(.L_x_22) ;  /* 0x0000000000808947 */ /* 0x000fea0003800000 */
[----:B------:R-:W-:-:S13]  /*0e70*/  ISETP.GT.AND P0, PT, R9, 0xfe, PT ;  /* 0x000000fe0900780c */ /* 0x000fda0003f04270 */
[----:B------:R-:W-:Y:S05]  /*0e80*/  @P0 BRA `(.L_x_23) ;  /* 0x00000000006c0947 */ /* 0x000fea0003800000 */
[----:B------:R-:W-:-:S13]  /*0e90*/  ISETP.GE.AND P0, PT, R9, 0x1, PT ;  /* 0x000000010900780c */ /* 0x000fda0003f06270 */
[----:B------:R-:W-:Y:S05]  /*0ea0*/  @P0 BRA `(.L_x_24) ;  /* 0x0000000000740947 */ /* 0x000fea0003800000 */
[----:B------:R-:W-:Y:S02]  /*0eb0*/  ISETP.GE.AND P0, PT, R9, -0x18, PT ;  /* 0xffffffe80900780c */ /* 0x000fe40003f06270 */
[----:B------:R-:W-:-:S11]  /*0ec0*/  LOP3.LUT R0, R0, 0x80000000, RZ, 0xc0, !PT ;  /* 0x8000000000007812 */ /* 0x000fd600078ec0ff */
[----:B------:R-:W-:Y:S05]  /*0ed0*/  @!P0 BRA `(.L_x_24) ;  /* 0x0000000000688947 */ /* 0x000fea0003800000 */
[CCC-:B------:R-:W-:Y:S01]  /*0ee0*/  FFMA.RZ R3, R12.reuse, R8.reuse, R13.reuse ;  /* 0x000000080c037223 */ /* 0x1c0fe2000000c00d */
[CCC-:B------:R-:W-:Y:S01]  /*0ef0*/  FFMA.RM R6, R12.reuse, R8.reuse, R13.reuse ;  /* 0x000000080c067223 */ /* 0x1c0fe2000000400d */
[C---:B------:R-:W-:Y:S02]  /*0f00*/  ISETP.NE.AND P2, PT, R9.reuse, RZ, PT ;  /* 0x000000ff0900720c */ /* 0x040fe40003f45270 */
[----:B------:R-:W-:Y:S02]  /*0f10*/  ISETP.NE.AND P1, PT, R9, RZ, PT ;  /* 0x000000ff0900720c */ /* 0x000fe40003f25270 */
[----:B------:R-:W-:Y:S01]  /*0f20*/  LOP3.LUT R7, R3, 0x7fffff, RZ, 0xc0, !PT ;  /* 0x007fffff03077812 */ /* 0x000fe200078ec0ff */
[----:B------:R-:W-:Y:S01]  /*0f30*/  FFMA.RP R3, R12, R8, R13 ;  /* 0x000000080c037223 */ /* 0x000fe2000000800d */
[----:B------:R-:W-:Y:S02]  /*0f40*/  VIADD R8, R9, 0x20 ;  /* 0x0000002009087836 */ /* 0x000fe40000000000 */
[----:B------:R-:W-:Y:S01]  /*0f50*/  LOP3.LUT R7, R7, 0x800000, RZ, 0xfc, !PT ;  /* 0x0080000007077812 */ /* 0x000fe200078efcff */
[----:B------:R-:W-:Y:S01]  /*0f60*/  IMAD.MOV R9, RZ, RZ, -R9 ;  /* 0x000000ffff097224 */ /* 0x000fe200078e0a09 */
[----:B------:R-:W-:-:S02]  /*0f70*/  FSETP.NEU.FTZ.AND P0, PT, R3, R6, PT ;  /* 0x000000060300720b */ /* 0x000fc40003f1d000 */
[----:B------:R-:W-:Y:S02]  /*0f80*/  SHF.L.U32 R8, R7, R8, RZ ;  /* 0x0000000807087219 */ /* 0x000fe400000006ff */
[----:B------:R-:W-:Y:S02]  /*0f90*/  SEL R6, R9, RZ, P2 ;  /* 0x000000ff09067207 */ /* 0x000fe40001000000 */
[----:B------:R-:W-:Y:S02]  /*0fa0*/  ISETP.NE.AND P1, PT, R8, RZ, P1 ;  /* 0x000000ff0800720c */ /* 0x000fe40000f25270 */
[----:B------:R-:W-:Y:S02]  /*0fb0*/  SHF.R.U32.HI R6, RZ, R6, R7 ;  /* 0x00000006ff067219 */ /* 0x000fe40000011607 */
[----:B------:R-:W-:Y:S02]  /*0fc0*/  PLOP3.LUT P0, PT, P0, P1, PT, 0xf8, 0x8f ;  /* 0x00000000008f781c */ /* 0x000fe40000703f70 */
[----:B------:R-:W-:-:S02]  /*0fd0*/  SHF.R.U32.HI R8, RZ, 0x1, R6 ;  /* 0x00000001ff087819 */ /* 0x000fc40000011606 */
[----:B------:R-:W-:-:S04]  /*0fe0*/  SEL R3, RZ, 0x1, !P0 ;  /* 0x00000001ff037807 */ /* 0x000fc80004000000 */
[----:B------:R-:W-:-:S04]  /*0ff0*/  LOP3.LUT R3, R3, 0x1, R8, 0xf8, !PT ;  /* 0x0000000103037812 */ /* 0x000fc800078ef808 */
[----:B------:R-:W-:-:S04]  /*1000*/  LOP3.LUT R3, R3, R6, RZ, 0xc0, !PT ;  /* 0x0000000603037212 */ /* 0x000fc800078ec0ff */
[----:B------:R-:W-:-:S04]  /*1010*/  IADD3 R3, PT, PT, R8, R3, RZ ;  /* 0x0000000308037210 */ /* 0x000fc80007ffe0ff */
[----:B------:R-:W-:Y:S01]  /*1020*/  LOP3.LUT R0, R3, R0, RZ, 0xfc, !PT ;  /* 0x0000000003007212 */ /* 0x000fe200078efcff */
[----:B------:R-:W-:Y:S06]  /*1030*/  BRA `(.L_x_24) ;  /* 0x0000000000107947 */ /* 0x000fec0003800000 */
.L_x_23:
[----:B------:R-:W-:-:S04]  /*1040*/  LOP3.LUT R0, R0, 0x80000000, RZ, 0xc0, !PT ;  /* 0x8000000000007812 */ /* 0x000fc800078ec0ff */
[----:B------:R-:W-:Y:S01]  /*1050*/  LOP3.LUT R0, R0, 0x7f800000, RZ, 0xfc, !PT ;  /* 0x7f80000000007812 */ /* 0x000fe200078efcff */
[----:B------:R-:W-:Y:S06]  /*1060*/  BRA `(.L_x_24) ;  /* 0x0000000000047947 */ /* 0x000fec0003800000 */
.L_x_22:
[----:B------:R-:W-:-:S07]  /*1070*/  IMAD R0, R7, 0x800000, R0 ;  /* 0x0080000007007824 */ /* 0x000fce00078e0200 */
.L_x_24:
[----:B------:R-:W-:Y:S05]  /*1080*/  BSYNC.RECONVERGENT B2 ;  /* 0x0000000000027941 */ /* 0x000fea0003800200 */
.L_x_21:
[----:B------:R-:W-:Y:S05]  /*1090*/  BRA `(.L_x_25) ;  /* 0x0000000000207947 */ /* 0x000fea0003800000 */
.L_x_20:
[----:B------:R-:W-:-:S04]  /*10a0*/  LOP3.LUT R0, R9, 0x80000000, R8, 0x48, !PT ;  /* 0x8000000009007812 */ /* 0x000fc800078e4808 */
[----:B------:R-:W-:Y:S01]  /*10b0*/  LOP3.LUT R0, R0, 0x7f800000, RZ, 0xfc, !PT ;  /* 0x7f80000000007812 */ /* 0x000fe200078efcff */
[----:B------:R-:W-:Y:S06]  /*10c0*/  BRA `(.L_x_25) ;  /* 0x0000000000147947 */ /* 0x000fec0003800000 */
.L_x_19:
[----:B------:R-:W-:Y:S01]  /*10d0*/  LOP3.LUT R0, R9, 0x80000000, R8, 0x48, !PT ;  /* 0x8000000009007812 */ /* 0x000fe200078e4808 */
[----:B------:R-:W-:Y:S06]  /*10e0*/  BRA `(.L_x_25) ;  /* 0x00000000000c7947 */ /* 0x000fec0003800000 */
.L_x_18:
[----:B------:R-:W0:Y:S01]  /*10f0*/  MUFU.RSQ R0, -QNAN ;  /* 0xffc0000000007908 */ /* 0x000e220000001400 */
[----:B------:R-:W-:Y:S05]  /*1100*/  BRA `(.L_x_25) ;  /* 0x0000000000047947 */ /* 0x000fea0003800000 */
.L_x_17:
[----:B------:R-:W-:-:S07]  /*1110*/  FADD.FTZ R0, R0, R3 ;  /* 0x0000000300007221 */ /* 0x000fce0000010000 */
.L_x_25:
[----:B------:R-:W-:Y:S05]  /*1120*/  BSYNC.RECONVERGENT B1 ;  /* 0x0000000000017941 */ /* 0x000fea0003800200 */
.L_x_15:
[----:B------:R-:W-:-:S04]  /*1130*/  IMAD.MOV.U32 R3, RZ, RZ, 0x0 ;  /* 0x00000000ff037424 */ /* 0x000fc800078e00ff */
[----:B0-----:R-:W-:Y:S05]  /*1140*/  RET.REL.NODEC R2 `(_Z10smemKerneliPfS_) ;  /* 0xffffffec02ac7950 */ /* 0x001fea0003c3ffff */
.L_x_26:
        /* <DEDUP_REMOVED lines=11> */
.L_x_48:


//--------------------- .text._Z11naiveKerneliPfS_ --------------------------
	.section	.text._Z11naiveKerneliPfS_,"ax",@progbits
	.align	128
        .global         _Z11naiveKerneliPfS_
        .type           _Z11naiveKerneliPfS_,@function
        .size           _Z11naiveKerneliPfS_,(.L_x_49 - _Z11naiveKerneliPfS_)
        .other          _Z11naiveKerneliPfS_,@"STO_CUDA_ENTRY STV_DEFAULT"
_Z11naiveKerneliPfS_:
.text._Z11naiveKerneliPfS_:
[----:B------:R-:W-:Y:S01]  /*0000*/  LDC R1, c[0x0][0x37c] ;  /* 0x0000df00ff017b82 */ /* 0x000fe20000000800 */
[----:B------:R-:W0:Y:S07]  /*0010*/  S2R R0, SR_TID.X ;  /* 0x0000000000007919 */ /* 0x000e2e0000002100 */
[----:B------:R-:W0:Y:S01]  /*0020*/  S2UR UR4, SR_CTAID.X ;  /* 0x00000000000479c3 */ /* 0x000e220000002500 */
[----:B------:R-:W1:Y:S07]  /*0030*/  LDCU UR9, c[0x0][0x380] ;  /* 0x00007000ff0977ac */ /* 0x000e6e0008000800 */
[----:B------:R-:W0:Y:S02]  /*0040*/  LDC R3, c[0x0][0x360] ;  /* 0x0000d800ff037b82 */ /* 0x000e240000000800 */
[----:B0-----:R-:W-:-:S05]  /*0050*/  IMAD R3, R3, UR4, R0 ;  /* 0x0000000403037c24 */ /* 0x001fca000f8e0200 */
[----:B-1----:R-:W-:-:S13]  /*0060*/  ISETP.GE.AND P0, PT, R3, UR9, PT ;  /* 0x0000000903007c0c */ /* 0x002fda000bf06270 */
[----:B------:R-:W-:Y:S05]  /*0070*/  @P0 EXIT ;  /* 0x000000000000094d */ /* 0x000fea0003800000 */
[----:B------:R-:W0:Y:S01]  /*0080*/  LDC.64 R4, c[0x0][0x390] ;  /* 0x0000e400ff047b82 */ /* 0x000e220000000a00 */
[----:B------:R-:W-:Y:S01]  /*0090*/  UISETP.GT.AND UP0, UPT, UR9, URZ, UPT ;  /* 0x000000ff0900728c */ /* 0x000fe2000bf04270 */
[----:B------:R-:W1:Y:S01]  /*00a0*/  LDCU.64 UR10, c[0x0][0x358] ;  /* 0x00006b00ff0a77ac */ /* 0x000e620008000a00 */
[----:B0-----:R-:W-:-:S07]  /*00b0*/  IMAD.WIDE R4, R3, 0x4, R4 ;  /* 0x0000000403047825 */ /* 0x001fce00078e0204 */
[----:B-1----:R-:W-:Y:S05]  /*00c0*/  BRA.U UP0, `(.L_x_27) ;  /* 0x0000000100087547 */ /* 0x002fea000b800000 */
[----:B------:R0:W5:Y:S01]  /*00d0*/  LDG.E R7, desc[UR10][R4.64] ;  /* 0x0000000a04077981 */ /* 0x000162000c1e1900 */
[----:B------:R-:W-:Y:S05]  /*00e0*/  BRA `(.L_x_28) ;  /* 0x0000000800147947 */ /* 0x000fea0003800000 */
.L_x_27:
[----:B------:R0:W5:Y:S01]  /*00f0*/  LDG.E R7, desc[UR10][R4.64] ;  /* 0x0000000a04077981 */ /* 0x000162000c1e1900 */
[----:B------:R-:W-:Y:S01]  /*0100*/  UISETP.GE.U32.AND UP1, UPT, UR9, 0x10, UPT ;  /* 0x000000100900788c */ /* 0x000fe2000bf26070 */
[----:B------:R-:W-:Y:S01]  /*0110*/  HFMA2 R0, -RZ, RZ, 0, 0 ;  /* 0x00000000ff007431 */ /* 0x000fe200000001ff */
[----:B------:R-:W-:-:S04]  /*0120*/  ULOP3.LUT UR6, UR9, 0xf, URZ, 0xc0, !UPT ;  /* 0x0000000f09067892 */ /* 0x000fc8000f8ec0ff */
[----:B------:R-:W-:-:S03]  /*0130*/  UISETP.NE.AND UP0, UPT, UR6, URZ, UPT ;  /* 0x000000ff0600728c */ /* 0x000fc6000bf05270 */
[----:B0-----:R-:W-:Y:S08]  /*0140*/  BRA.U !UP1, `(.L_x_29) ;  /* 0x0000000109fc7547 */ /* 0x001ff0000b800000 */
[----:B------:R-:W0:Y:S01]  /*0150*/  LDCU.64 UR4, c[0x0][0x388] ;  /* 0x00007100ff0477ac */ /* 0x000e220008000a00 */
[----:B------:R-:W-:-:S04]  /*0160*/  ULOP3.LUT UR7, UR9, 0x7ffffff0, URZ, 0xc0, !UPT ;  /* 0x7ffffff009077892 */ /* 0x000fc8000f8ec0ff */
[----:B------:R-:W-:Y:S02]  /*0170*/  UIADD3 UR8, UPT, UPT, -UR7, URZ, URZ ;  /* 0x000000ff07087290 */ /* 0x000fe4000fffe1ff */
[----:B------:R-:W-:Y:S01]  /*0180*/  MOV R0, UR7 ;  /* 0x0000000700007c02 */ /* 0x000fe20008000f00 */
[----:B0-----:R-:W-:-:S04]  /*0190*/  UIADD3 UR4, UP1, UPT, UR4, 0x20, URZ ;  /* 0x0000002004047890 */ /* 0x001fc8000ff3e0ff */
[----:B------:R-:W-:Y:S02]  /*01a0*/  UIADD3.X UR5, UPT, UPT, URZ, UR5, URZ, UP1, !UPT ;  /* 0x00000005ff057290 */ /* 0x000fe40008ffe4ff */
[----:B------:R-:W-:-:S04]  /*01b0*/  IMAD.U32 R6, RZ, RZ, UR4 ;  /* 0x00000004ff067e24 */ /* 0x000fc8000f8e00ff */
[----:B------:R-:W-:-:S07]  /*01c0*/  MOV R13, UR5 ;  /* 0x00000005000d7c02 */ /* 0x000fce0008000f00 */
.L_x_30:
[----:B------:R-:W-:Y:S01]  /*01d0*/  IMAD.MOV.U32 R2, RZ, RZ, R6 ;  /* 0x000000ffff027224 */ /* 0x000fe200078e0006 */
[----:B------:R-:W-:-:S05]  /*01e0*/  MOV R3, R13 ;  /* 0x0000000d00037202 */ /* 0x000fca0000000f00 */
[----:B------:R-:W2:Y:S02]  /*01f0*/  LDG.E R6, desc[UR10][R2.64+-0x20] ;  /* 0xffffe00a02067981 */ /* 0x000ea4000c1e1900 */
[----:B--23-5:R-:W-:-:S05]  /*0200*/  FADD R7, R6, R7 ;  /* 0x0000000706077221 */ /* 0x02cfca0000000000 */
[----:B------:R0:W-:Y:S04]  /*0210*/  STG.E desc[UR10][R4.64], R7 ;  /* 0x0000000704007986 */ /* 0x0001e8000c10190a */
[----:B------:R-:W2:Y:S02]  /*0220*/  LDG.E R6, desc[UR10][R2.64+-0x1c] ;  /* 0xffffe40a02067981 */ /* 0x000ea4000c1e1900 */
[----:B--2---:R-:W-:-:S05]  /*0230*/  FADD R9, R7, R6 ;  /* 0x0000000607097221 */ /* 0x004fca0000000000 */
[----:B------:R1:W-:Y:S04]  /*0240*/  STG.E desc[UR10][R4.64], R9 ;  /* 0x0000000904007986 */ /* 0x0003e8000c10190a */
[----:B------:R-:W2:Y:S02]  /*0250*/  LDG.E R6, desc[UR10][R2.64+-0x18] ;  /* 0xffffe80a02067981 */ /* 0x000ea4000c1e1900 */
[----:B--2---:R-:W-:-:S05]  /*0260*/  FADD R11, R9, R6 ;  /* 0x00000006090b7221 */ /* 0x004fca0000000000 */
[----:B------:R2:W-:Y:S04]  /*0270*/  STG.E desc[UR10][R4.64], R11 ;  /* 0x0000000b04007986 */ /* 0x0005e8000c10190a */
[----:B------:R-:W3:Y:S02]  /*0280*/  LDG.E R6, desc[UR10][R2.64+-0x14] ;  /* 0xffffec0a02067981 */ /* 0x000ee4000c1e1900 */
[----:B---3--:R-:W-:-:S05]  /*0290*/  FADD R13, R11, R6 ;  /* 0x000000060b0d7221 */ /* 0x008fca0000000000 */
[----:B------:R3:W-:Y:S04]  /*02a0*/  STG.E desc[UR10][R4.64], R13 ;  /* 0x0000000d04007986 */ /* 0x0007e8000c10190a */
[----:B------:R-:W0:Y:S02]  /*02b0*/  LDG.E R6, desc[UR10][R2.64+-0x10] ;  /* 0xfffff00a02067981 */ /* 0x000e24000c1e1900 */
[----:B0-----:R-:W-:-:S05]  /*02c0*/  FADD R7, R13, R6 ;  /* 0x000000060d077221 */ /* 0x001fca0000000000 */
[----:B------:R0:W-:Y:S04]  /*02d0*/  STG.E desc[UR10][R4.64], R7 ;  /* 0x0000000704007986 */ /* 0x0001e8000c10190a */
[----:B------:R-:W1:Y:S02]  /*02e0*/  LDG.E R6, desc[UR10][R2.64+-0xc] ;  /* 0xfffff40a02067981 */ /* 0x000e64000c1e1900 */
[----:B-1----:R-:W-:-:S05]  /*02f0*/  FADD R9, R7, R6 ;  /* 0x0000000607097221 */ /* 0x002fca0000000000 */
        /* <DEDUP_REMOVED lines=9> */
[----:B------:R-:W-:Y:S04]  /*0390*/  STG.E desc[UR10][R4.64], R7 ;  /* 0x0000000704007986 */ /* 0x000fe8000c10190a */
        /* <DEDUP_REMOVED lines=18> */
[----:B------:R-:W4:Y:S01]  /*04c0*/  LDG.E R6, desc[UR10][R2.64+0x1c] ;  /* 0x00001c0a02067981 */ /* 0x000f22000c1e1900 */
[----:B------:R-:W-:-:S04]  /*04d0*/  UIADD3 UR8, UPT, UPT, UR8, 0x10, URZ ;  /* 0x0000001008087890 */ /* 0x000fc8000fffe0ff */
[----:B------:R-:W-:Y:S01]  /*04e0*/  UISETP.NE.AND UP1, UPT, UR8, URZ, UPT ;  /* 0x000000ff0800728c */ /* 0x000fe2000bf25270 */
[----:B----4-:R-:W-:Y:S01]  /*04f0*/  FADD R7, R11, R6 ;  /* 0x000000060b077221 */ /* 0x010fe20000000000 */
[----:B------:R-:W-:-:S04]  /*0500*/  IADD3 R6, P0, PT, R2, 0x40, RZ ;  /* 0x0000004002067810 */ /* 0x000fc80007f1e0ff */
[----:B------:R3:W-:Y:S01]  /*0510*/  STG.E desc[UR10][R4.64], R7 ;  /* 0x0000000704007986 */ /* 0x0007e2000c10190a */
[----:B--2---:R-:W-:Y:S02]  /*0520*/  IMAD.X R13, RZ, RZ, R3, P0 ;  /* 0x000000ffff0d7224 */ /* 0x004fe400000e0603 */
[----:B------:R-:W-:Y:S06]  /*0530*/  BRA.U UP1, `(.L_x_30) ;  /* 0xfffffffd01247547 */ /* 0x000fec000b83ffff */
.L_x_29:
[----:B------:R-:W-:Y:S05]  /*0540*/  BRA.U !UP0, `(.L_x_28) ;  /* 0x0000000108fc7547 */ /* 0x000fea000b800000 */
[----:B------:R-:W-:Y:S02]  /*0550*/  UISETP.GE.U32.AND UP0, UPT, UR6, 0x8, UPT ;  /* 0x000000080600788c */ /* 0x000fe4000bf06070 */
[----:B------:R-:W-:-:S04]  /*0560*/  ULOP3.LUT UR5, UR9, 0x7, URZ, 0xc0, !UPT ;  /* 0x0000000709057892 */ /* 0x000fc8000f8ec0ff */
[----:B------:R-:W-:-:S03]  /*0570*/  UISETP.NE.AND UP1, UPT, UR5, URZ, UPT ;  /* 0x000000ff0500728c */ /* 0x000fc6000bf25270 */
[----:B------:R-:W-:Y:S08]  /*0580*/  BRA.U !UP0, `(.L_x_31) ;  /* 0x00000001086c7547 */ /* 0x000ff0000b800000 */
[----:B------:R-:W0:Y:S02]  /*0590*/  LDC.64 R2, c[0x0][0x388] ;  /* 0x0000e200ff027b82 */ /* 0x000e240000000a00 */
[----:B0-----:R-:W-:-:S05]  /*05a0*/  IMAD.WIDE.U32 R2, R0, 0x4, R2 ;  /* 0x0000000400027825 */ /* 0x001fca00078e0002 */
[----:B------:R-:W3:Y:S02]  /*05b0*/  LDG.E R6, desc[UR10][R2.64] ;  /* 0x0000000a02067981 */ /* 0x000ee4000c1e1900 */
[----:B---3-5:R-:W-:-:S05]  /*05c0*/  FADD R7, R7, R6 ;  /* 0x0000000607077221 */ /* 0x028fca0000000000 */
[----:B------:R-:W-:Y:S04]  /*05d0*/  STG.E desc[UR10][R4.64], R7 ;  /* 0x0000000704007986 */ /* 0x000fe8000c10190a */
[----:B------:R-:W2:Y:S02]  /*05e0*/  LDG.E R6, desc[UR10][R2.64+0x4] ;  /* 0x0000040a02067981 */ /* 0x000ea4000c1e1900 */
[----:B--2---:R-:W-:-:S05]  /*05f0*/  FADD R9, R7, R6 ;  /* 0x0000000607097221 */ /* 0x004fca0000000000 */
        /* <DEDUP_REMOVED lines=16> */
[----:B------:R-:W3:Y:S01]  /*0700*/  LDG.E R6, desc[UR10][R2.64+0x1c] ;  /* 0x00001c0a02067981 */ /* 0x000ee2000c1e1900 */
[----:B------:R-:W-:Y:S01]  /*0710*/  IADD3 R0, PT, PT, R0, 0x8, RZ ;  /* 0x0000000800007810 */ /* 0x000fe20007ffe0ff */
[----:B---3--:R-:W-:-:S05]  /*0720*/  FADD R7, R11, R6 ;  /* 0x000000060b077221 */ /* 0x008fca0000000000 */
[----:B------:R2:W-:Y:S02]  /*0730*/  STG.E desc[UR10][R4.64], R7 ;  /* 0x0000000704007986 */ /* 0x0005e4000c10190a */
.L_x_31:
[----:B------:R-:W-:Y:S05]  /*0740*/  BRA.U !UP1, `(.L_x_28) ;  /* 0x00000001097c7547 */ /* 0x000fea000b800000 */
[----:B------:R-:W-:Y:S02]  /*0750*/  UISETP.GE.U32.AND UP0, UPT, UR5, 0x4, UPT ;  /* 0x000000040500788c */ /* 0x000fe4000bf06070 */
[----:B------:R-:W-:-:S04]  /*0760*/  ULOP3.LUT UR4, UR9, 0x3, URZ, 0xc0, !UPT ;  /* 0x0000000309047892 */ /* 0x000fc8000f8ec0ff */
[----:B------:R-:W-:-:S03]  /*0770*/  UISETP.NE.AND UP1, UPT, UR4, URZ, UPT ;  /* 0x000000ff0400728c */ /* 0x000fc6000bf25270 */
[----:B------:R-:W-:Y:S08]  /*0780*/  BRA.U !UP0, `(.L_x_32) ;  /* 0x00000001083c7547 */ /* 0x000ff0000b800000 */
[----:B------:R-:W0:Y:S02]  /*0790*/  LDC.64 R2, c[0x0][0x388] ;  /* 0x0000e200ff027b82 */ /* 0x000e240000000a00 */
[----:B0-----:R-:W-:-:S05]  /*07a0*/  IMAD.WIDE.U32 R2, R0, 0x4, R2 ;  /* 0x0000000400027825 */ /* 0x001fca00078e0002 */
        /* <DEDUP_REMOVED lines=9> */
[----:B------:R-:W2:Y:S01]  /*0840*/  LDG.E R6, desc[UR10][R2.64+0xc] ;  /* 0x00000c0a02067981 */ /* 0x000ea2000c1e1900 */
[----:B------:R-:W-:Y:S02]  /*0850*/  VIADD R0, R0, 0x4 ;  /* 0x0000000400007836 */ /* 0x000fe40000000000 */
[----:B--2---:R-:W-:-:S05]  /*0860*/  FADD R7, R13, R6 ;  /* 0x000000060d077221 */ /* 0x004fca0000000000 */
[----:B------:R0:W-:Y:S02]  /*0870*/  STG.E desc[UR10][R4.64], R7 ;  /* 0x0000000704007986 */ /* 0x0001e4000c10190a */
.L_x_32:
[----:B------:R-:W-:Y:S05]  /*0880*/  BRA.U !UP1, `(.L_x_28) ;  /* 0x00000001092c7547 */ /* 0x000fea000b800000 */
[----:B------:R-:W1:Y:S01]  /*0890*/  LDC.64 R2, c[0x0][0x388] ;  /* 0x0000e200ff027b82 */ /* 0x000e620000000a00 */
[----:B------:R-:W-:Y:S01]  /*08a0*/  UIADD3 UR4, UPT, UPT, -UR4, URZ, URZ ;  /* 0x000000ff04047290 */ /* 0x000fe2000fffe1ff */
[----:B-1----:R-:W-:-:S11]  /*08b0*/  IMAD.WIDE.U32 R2, R0, 0x4, R2 ;  /* 0x0000000400027825 */ /* 0x002fd600078e0002 */
.L_x_33:
[----:B-1----:R1:W0:Y:S01]  /*08c0*/  LDG.E R0, desc[UR10][R2.64] ;  /* 0x0000000a02007981 */ /* 0x002222000c1e1900 */
[----:B------:R-:W-:-:S04]  /*08d0*/  UIADD3 UR4, UPT, UPT, UR4, 0x1, URZ ;  /* 0x0000000104047890 */ /* 0x000fc8000fffe0ff */
[----:B------:R-:W-:Y:S01]  /*08e0*/  UISETP.NE.AND UP0, UPT, UR4, URZ, UPT ;  /* 0x000000ff0400728c */ /* 0x000fe2000bf05270 */
[----:B-1----:R-:W-:-:S04]  /*08f0*/  IADD3 R2, P0, PT, R2, 0x4, RZ ;  /* 0x0000000402027810 */ /* 0x002fc80007f1e0ff */
[----:B------:R-:W-:Y:S01]  /*0900*/  IADD3.X R3, PT, PT, RZ, R3, RZ, P0, !PT ;  /* 0x00000003ff037210 */ /* 0x000fe200007fe4ff */
[----:B0-23-5:R-:W-:-:S05]  /*0910*/  FADD R7, R0, R7 ;  /* 0x0000000700077221 */ /* 0x02dfca0000000000 */
[----:B------:R1:W-:Y:S01]  /*0920*/  STG.E desc[UR10][R4.64], R7 ;  /* 0x0000000704007986 */ /* 0x0003e2000c10190a */
[----:B------:R-:W-:Y:S05]  /*0930*/  BRA.U UP0, `(.L_x_33) ;  /* 0xfffffffd00e07547 */ /* 0x000fea000b83ffff */
.L_x_28:
[----:B------:R-:W-:Y:S01]  /*0940*/  I2FP.F32.S32 R6, UR9 ;  /* 0x0000000900067c45 */ /* 0x000fe20008201400 */
[----:B------:R-:W-:Y:S03]  /*0950*/  BSSY.RECONVERGENT B0, `(.L_x_34) ;  /* 0x000000d000007945 */ /* 0x000fe60003800200 */
[----:B------:R-:W4:Y:S08]  /*0960*/  MUFU.RCP R3, R6 ;  /* 0x0000000600037308 */ /* 0x000f300000001000 */
[----:B-----5:R-:W3:Y:S01]  /*0970*/  FCHK P0, R7, R6 ;  /* 0x0000000607007302 */ /* 0x020ee20000000000 */
[----:B----4-:R-:W-:-:S04]  /*0980*/  FFMA R0, -R6, R3, 1 ;  /* 0x3f80000006007423 */ /* 0x010fc80000000103 */
[----:B------:R-:W-:-:S04]  /*0990*/  FFMA R0, R3, R0, R3 ;  /* 0x0000000003007223 */ /* 0x000fc80000000003 */
[----:B------:R-:W-:-:S04]  /*09a0*/  FFMA R3, R0, R7, RZ ;  /* 0x0000000700037223 */ /* 0x000fc800000000ff */
[----:B------:R-:W-:-:S04]  /*09b0*/  FFMA R2, -R6, R3, R7 ;  /* 0x0000000306027223 */ /* 0x000fc80000000107 */
[----:B------:R-:W-:Y:S01]  /*09c0*/  FFMA R3, R0, R2, R3 ;  /* 0x0000000200037223 */ /* 0x000fe20000000003 */
[----:B---3--:R-:W-:Y:S06]  /*09d0*/  @!P0 BRA `(.L_x_35) ;  /* 0x0000000000108947 */ /* 0x008fec0003800000 */
[----:B------:R-:W-:Y:S01]  /*09e0*/  IMAD.MOV.U32 R3, RZ, RZ, R7 ;  /* 0x000000ffff037224 */ /* 0x000fe200078e0007 */
[----:B------:R-:W-:-:S07]  /*09f0*/  MOV R2, 0xa10 ;  /* 0x00000a1000027802 */ /* 0x000fce0000000f00 */
[----:B012---:R-:W-:Y:S05]  /*0a00*/  CALL.REL.NOINC `($__internal_1_$__cuda_sm3x_div_rn_noftz_f32_slowpath) ;  /* 0x0000000000107944 */ /* 0x007fea0003c00000 */
[----:B------:R-:W-:-:S07]  /*0a10*/  MOV R3, R0 ;  /* 0x0000000000037202 */ /* 0x000fce0000000f00 */
.L_x_35:
[----:B------:R-:W-:Y:S05]  /*0a20*/  BSYNC.RECONVERGENT B0 ;  /* 0x0000000000007941 */ /* 0x000fea0003800200 */
.L_x_34:
[----:B------:R-:W-:Y:S01]  /*0a30*/  STG.E desc[UR10][R4.64], R3 ;  /* 0x0000000304007986 */ /* 0x000fe2000c10190a */
[----:B------:R-:W-:Y:S05]  /*0a40*/  EXIT ;  /* 0x000000000000794d */ /* 0x000fea0003800000 */
        .weak           $__internal_1_$__cuda_sm3x_div_rn_noftz_f32_slowpath
        .type           $__internal_1_$__cuda_sm3x_div_rn_noftz_f32_slowpath,@function
        .size           $__internal_1_$__cuda_sm3x_div_rn_noftz_f32_slowpath,(.L_x_49 - $__internal_1_$__cuda_sm3x_div_rn_noftz_f32_slowpath)
$__internal_1_$__cuda_sm3x_div_rn_noftz_f32_slowpath:
[----:B------:R-:W-:Y:S01]  /*0a50*/  SHF.R.U32.HI R7, RZ, 0x17, R6 ;  /* 0x00000017ff077819 */ /* 0x000fe20000011606 */
[----:B------:R-:W-:Y:S01]  /*0a60*/  BSSY.RECONVERGENT B1, `(.L_x_36) ;  /* 0x0000063000017945 */ /* 0x000fe20003800200 */
[----:B------:R-:W-:Y:S02]  /*0a70*/  SHF.R.U32.HI R0, RZ, 0x17, R3 ;  /* 0x00000017ff007819 */ /* 0x000fe40000011603 */
[----:B------:R-:W-:Y:S02]  /*0a80*/  LOP3.LUT R7, R7, 0xff, RZ, 0xc0, !PT ;  /* 0x000000ff07077812 */ /* 0x000fe400078ec0ff */
[----:B------:R-:W-:-:S03]  /*0a90*/  LOP3.LUT R12, R0, 0xff, RZ, 0xc0, !PT ;  /* 0x000000ff000c7812 */ /* 0x000fc600078ec0ff */
[----:B------:R-:W-:Y:S01]  /*0aa0*/  VIADD R9, R7, 0xffffffff ;  /* 0xffffffff07097836 */ /* 0x000fe20000000000 */
[----:B------:R-:W-:-:S04]  /*0ab0*/  IADD3 R10, PT, PT, R12, -0x1, RZ ;  /* 0xffffffff0c0a7810 */ /* 0x000fc80007ffe0ff */
[----:B------:R-:W-:-:S04]  /*0ac0*/  ISETP.GT.U32.AND P0, PT, R9, 0xfd, PT ;  /* 0x000000fd0900780c */ /* 0x000fc80003f04070 */
[----:B------:R-:W-:-:S13]  /*0ad0*/  ISETP.GT.U32.OR P0, PT, R10, 0xfd, P0 ;  /* 0x000000fd0a00780c */ /* 0x000fda0000704470 */
[----:B------:R-:W-:Y:S01]  /*0ae0*/  @!P0 IMAD.MOV.U32 R8, RZ, RZ, RZ ;  /* 0x000000ffff088224 */ /* 0x000fe200078e00ff */
[----:B------:R-:W-:Y:S06]  /*0af0*/  @!P0 BRA `(.L_x_37) ;  /* 0x0000000000608947 */ /* 0x000fec0003800000 */
[----:B------:R-:W-:Y:S02]  /*0b00*/  FSETP.GTU.FTZ.AND P0, PT, |R3|, +INF , PT ;  /* 0x7f8000000300780b */ /* 0x000fe40003f1c200 */
[----:B------:R-:W-:Y:S02]  /*0b10*/  FSETP.GTU.FTZ.AND P1, PT, |R6|, +INF , PT ;  /* 0x7f8000000600780b */ /* 0x000fe40003f3c200 */
[----:B------:R-:W-:Y:S02]  /*0b20*/  MOV R0, R6 ;  /* 0x0000000600007202 */ /* 0x000fe40000000f00 */
        /* <DEDUP_REMOVED lines=16> */
[----:B------:R-:W-:Y:S01]  /*0c30*/  @P0 IMAD.MOV.U32 R8, RZ, RZ, RZ ;  /* 0x000000ffff080224 */ /* 0x000fe200078e00ff */
[----:B------:R-:W-:Y:S01]  /*0c40*/  @!P0 MOV R8, 0xffffffc0 ;  /* 0xffffffc000088802 */ /* 0x000fe20000000f00 */
[----:B------:R-:W-:Y:S01]  /*0c50*/  @!P0 FFMA R3, R3, 1.84467440737095516160e+19, RZ ;  /* 0x5f80000003038823 */ /* 0x000fe200000000ff */
[----:B------:R-:W-:-:S03]  /*0c60*/  @!P1 FFMA R6, R0, 1.84467440737095516160e+19, RZ ;  /* 0x5f80000000069823 */ /* 0x000fc600000000ff */
[----:B------:R-:W-:-:S07]  /*0c70*/  @!P1 VIADD R8, R8, 0x40 ;  /* 0x0000004008089836 */ /* 0x000fce0000000000 */
.L_x_37:
[----:B------:R-:W-:Y:S01]  /*0c80*/  LEA R9, R7, 0xc0800000, 0x17 ;  /* 0xc080000007097811 */ /* 0x000fe200078eb8ff */
[----:B------:R-:W-:Y:S03]  /*0c90*/  BSSY.RECONVERGENT B2, `(.L_x_42) ;  /* 0x0000036000027945 */ /* 0x000fe60003800200 */
[----:B------:R-:W-:Y:S01]  /*0ca0*/  IADD3 R9, PT, PT, -R9, R6, RZ ;  /* 0x0000000609097210 */ /* 0x000fe20007ffe1ff */
[----:B------:R-:W-:-:S03]  /*0cb0*/  VIADD R6, R12, 0xffffff81 ;  /* 0xffffff810c067836 */ /* 0x000fc60000000000 */
[----:B------:R-:W0:Y:S01]  /*0cc0*/  MUFU.RCP R10, R9 ;  /* 0x00000009000a7308 */ /* 0x000e220000001000 */
[----:B------:R-:W-:Y:S01]  /*0cd0*/  FADD.FTZ R11, -R9, -RZ ;  /* 0x800000ff090b7221 */ /* 0x000fe20000010100 */
[C---:B------:R-:W-:Y:S01]  /*0ce0*/  IMAD R0, R6.reuse, -0x800000, R3 ;  /* 0xff80000006007824 */ /* 0x040fe200078e0203 */
[----:B------:R-:W-:-:S04]  /*0cf0*/  IADD3 R7, PT, PT, R6, 0x7f, -R7 ;  /* 0x0000007f06077810 */ /* 0x000fc80007ffe807 */
[----:B------:R-:W-:Y:S01]  /*0d00*/  IADD3 R7, PT, PT, R7, R8, RZ ;  /* 0x0000000807077210 */ /* 0x000fe20007ffe0ff */
        /* <DEDUP_REMOVED lines=8> */
[----:B------:R-:W-:-:S05]  /*0d90*/  LOP3.LUT R3, R3, 0xff, RZ, 0xc0, !PT ;  /* 0x000000ff03037812 */ /* 0x000fca00078ec0ff */
[----:B------:R-:W-:-:S05]  /*0da0*/  IMAD.IADD R9, R3, 0x1, R7 ;  /* 0x0000000103097824 */ /* 0x000fca00078e0207 */
[----:B------:R-:W-:-:S04]  /*0db0*/  IADD3 R3, PT, PT, R9, -0x1, RZ ;  /* 0xffffffff09037810 */ /* 0x000fc80007ffe0ff */
        /* <DEDUP_REMOVED lines=10> */
[C---:B------:R-:W-:Y:S02]  /*0e60*/  VIADD R8, R9.reuse, 0x20 ;  /* 0x0000002009087836 */ /* 0x040fe40000000000 */
[CCC-:B------:R-:W-:Y:S01]  /*0e70*/  FFMA.RM R6, R12.reuse, R10.reuse, R13.reuse ;  /* 0x0000000a0c067223 */ /* 0x1c0fe2000000400d */
[----:B------:R-:W-:Y:S02]  /*0e80*/  ISETP.NE.AND P2, PT, R9, RZ, PT ;  /* 0x000000ff0900720c */ /* 0x000fe40003f45270 */
[----:B------:R-:W-:Y:S01]  /*0e90*/  LOP3.LUT R7, R3, 0x7fffff, RZ, 0xc0, !PT ;  /* 0x007fffff03077812 */ /* 0x000fe200078ec0ff */
[----:B------:R-:W-:Y:S01]  /*0ea0*/  FFMA.RP R3, R12, R10, R13 ;  /* 0x0000000a0c037223 */ /* 0x000fe2000000800d */
[----:B------:R-:W-:Y:S02]  /*0eb0*/  ISETP.NE.AND P1, PT, R9, RZ, PT ;  /* 0x000000ff0900720c */ /* 0x000fe40003f25270 */
[----:B------:R-:W-:-:S02]  /*0ec0*/  LOP3.LUT R7, R7, 0x800000, RZ, 0xfc, !PT ;  /* 0x0080000007077812 */ /* 0x000fc400078efcff */
[----:B------:R-:W-:Y:S02]  /*0ed0*/  IADD3 R9, PT, PT, -R9, RZ, RZ ;  /* 0x000000ff09097210 */ /* 0x000fe40007ffe1ff */
[----:B------:R-:W-:Y:S02]  /*0ee0*/  SHF.L.U32 R8, R7, R8, RZ ;  /* 0x0000000807087219 */ /* 0x000fe400000006ff */
[----:B------:R-:W-:Y:S02]  /*0ef0*/  FSETP.NEU.FTZ.AND P0, PT, R3, R6, PT ;  /* 0x000000060300720b */ /* 0x000fe40003f1d000 */
[----:B------:R-:W-:Y:S02]  /*0f00*/  SEL R6, R9, RZ, P2 ;  /* 0x000000ff09067207 */ /* 0x000fe40001000000 */
[----:B------:R-:W-:Y:S02]  /*0f10*/  ISETP.NE.AND P1, PT, R8, RZ, P1 ;  /* 0x000000ff0800720c */ /* 0x000fe40000f25270 */
[----:B------:R-:W-:-:S02]  /*0f20*/  SHF.R.U32.HI R6, RZ, R6, R7 ;  /* 0x00000006ff067219 */ /* 0x000fc40000011607 */
[----:B------:R-:W-:Y:S02]  /*0f30*/  PLOP3.LUT P0, PT, P0, P1, PT, 0xf8, 0x8f ;  /* 0x00000000008f781c */ /* 0x000fe40000703f70 */
[----:B------:R-:W-:Y:S02]  /*0f40*/  SHF.R.U32.HI R8, RZ, 0x1, R6 ;  /* 0x00000001ff087819 */ /* 0x000fe40000011606 */
[----:B------:R-:W-:-:S04]  /*0f50*/  SEL R3, RZ, 0x1, !P0 ;  /* 0x00000001ff037807 */ /* 0x000fc80004000000 */
[----:B------:R-:W-:-:S04]  /*0f60*/  LOP3.LUT R3, R3, 0x1, R8, 0xf8, !PT ;  /* 0x0000000103037812 */ /* 0x000fc800078ef808 */
[----:B------:R-:W-:-:S05]  /*0f70*/  LOP3.LUT R3, R3, R6, RZ, 0xc0, !PT ;  /* 0x0000000603037212 */ /* 0x000fca00078ec0ff */
[----:B------:R-:W-:-:S05]  /*0f80*/  IMAD.IADD R3, R8, 0x1, R3 ;  /* 0x0000000108037824 */ /* 0x000fca00078e0203 */
[----:B------:R-:W-:Y:S01]  /*0f90*/  LOP3.LUT R0, R3, R0, RZ, 0xfc, !PT ;  /* 0x0000000003007212 */ /* 0x000fe200078efcff */
[----:B------:R-:W-:Y:S06]  /*0fa0*/  BRA `(.L_x_45) ;  /* 0x0000000000107947 */ /* 0x000fec0003800000 */
.L_x_44:
[----:B------:R-:W-:-:S04]  /*0fb0*/  LOP3.LUT R0, R0, 0x80000000, RZ, 0xc0, !PT ;  /* 0x8000000000007812 */ /* 0x000fc800078ec0ff */
[----:B------:R-:W-:Y:S01]  /*0fc0*/  LOP3.LUT R0, R0, 0x7f800000, RZ, 0xfc, !PT ;  /* 0x7f80000000007812 */ /* 0x000fe200078efcff */
[----:B------:R-:W-:Y:S06]  /*0fd0*/  BRA `(.L_x_45) ;  /* 0x0000000000047947 */ /* 0x000fec0003800000 */
.L_x_43:
[----:B------:R-:W-:-:S07]  /*0fe0*/  LEA R0, R7, R0, 0x17 ;  /* 0x0000000007007211 */ /* 0x000fce00078eb8ff */
.L_x_45:
[----:B------:R-:W-:Y:S05]  /*0ff0*/  BSYNC.RECONVERGENT B2 ;  /* 0x0000000000027941 */ /* 0x000fea0003800200 */
.L_x_42:
[----:B------:R-:W-:Y:S05]  /*1000*/  BRA `(.L_x_46) ;  /* 0x0000000000207947 */ /* 0x000fea0003800000 */
.L_x_41:
[----:B------:R-:W-:-:S04]  /*1010*/  LOP3.LUT R0, R6, 0x80000000, R3, 0x48, !PT ;  /* 0x8000000006007812 */ /* 0x000fc800078e4803 */
[----:B------:R-:W-:Y:S01]  /*1020*/  LOP3.LUT R0, R0, 0x7f800000, RZ, 0xfc, !PT ;  /* 0x7f80000000007812 */ /* 0x000fe200078efcff */
[----:B------:R-:W-:Y:S06]  /*1030*/  BRA `(.L_x_46) ;  /* 0x0000000000147947 */ /* 0x000fec0003800000 */
.L_x_40:
[----:B------:R-:W-:Y:S01]  /*1040*/  LOP3.LUT R0, R6, 0x80000000, R3, 0x48, !PT ;  /* 0x8000000006007812 */ /* 0x000fe200078e4803 */
[----:B------:R-:W-:Y:S06]  /*1050*/  BRA `(.L_x_46) ;  /* 0x00000000000c7947 */ /* 0x000fec0003800000 */
.L_x_39:
[----:B------:R-:W0:Y:S01]  /*1060*/  MUFU.RSQ R0, -QNAN ;  /* 0xffc0000000007908 */ /* 0x000e220000001400 */
[----:B------:R-:W-:Y:S05]  /*1070*/  BRA `(.L_x_46) ;  /* 0x0000000000047947 */ /* 0x000fea0003800000 */
.L_x_38:
[----:B------:R-:W-:-:S07]  /*1080*/  FADD.FTZ R0, R3, R0 ;  /* 0x0000000003007221 */ /* 0x000fce0000010000 */
.L_x_46:
[----:B------:R-:W-:Y:S05]  /*1090*/  BSYNC.RECONVERGENT B1 ;  /* 0x0000000000017941 */ /* 0x000fea0003800200 */
.L_x_36:
[----:B------:R-:W-:-:S04]  /*10a0*/  IMAD.MOV.U32 R3, RZ, RZ, 0x0 ;  /* 0x00000000ff037424 */ /* 0x000fc800078e00ff */
[----:B0-----:R-:W-:Y:S05]  /*10b0*/  RET.REL.NODEC R2 `(_Z11naiveKerneliPfS_) ;  /* 0xffffffec02d07950 */ /* 0x001fea0003c3ffff */
.L_x_47:
        /* <DEDUP_REMOVED lines=12> */
.L_x_49:


//--------------------- .nv.shared.reserved.0     --------------------------
	.section	.nv.shared.reserved.0,"aw",@nobits
	.weak		__nv_reservedSMEM_offset_0_alias
	.size		__nv_reservedSMEM_offset_0_alias, 0, 64
	.other		__nv_reservedSMEM_offset_0_alias,@"STO_CUDA_RESERVED_SHARED STV_DEFAULT"
__nv_reservedSMEM_offset_0_alias:
	.zero		0
	.zero		64


//--------------------- .nv.global                --------------------------
	.section	.nv.global,"aw",@nobits
.nv.global:
	.type		_ZN34_INTERNAL_f0e16c44_4_k_cu_cbb978136thrust24THRUST_300001_SM_1000_NS3seqE,@object
	.size		_ZN34_INTERNAL_f0e16c44_4_k_cu_cbb978136thrust24THRUST_300001_SM_1000_NS3seqE,(_ZN34_INTERNAL_f0e16c44_4_k_cu_cbb978134cuda3std3__48in_placeE - _ZN34_INTERNAL_f0e16c44_4_k_cu_cbb978136thrust24THRUST_300001_SM_1000_NS3seqE)
_ZN34_INTERNAL_f0e16c44_4_k_cu_cbb978136thrust24THRUST_300001_SM_1000_NS3seqE:
	.zero		1
	.type		_ZN34_INTERNAL_f0e16c44_4_k_cu_cbb978134cuda3std3__48in_placeE,@object
	.size		_ZN34_INTERNAL_f0e16c44_4_k_cu_cbb978134cuda3std3__48in_placeE,(_ZN34_INTERNAL_f0e16c44_4_k_cu_cbb978134cuda3std6ranges3__45__cpo4sizeE - _ZN34_INTERNAL_f0e16c44_4_k_cu_cbb978134cuda3std3__48in_placeE)
_ZN34_INTERNAL_f0e16c44_4_k_cu_cbb978134cuda3std3__48in_placeE:
	.zero		1
	.type		_ZN34_INTERNAL_f0e16c44_4_k_cu_cbb978134cuda3std6ranges3__45__cpo4sizeE,@object
	.size		_ZN34_INTERNAL_f0e16c44_4_k_cu_cbb978134cuda3std6ranges3__45__cpo4sizeE,(_ZN34_INTERNAL_f0e16c44_4_k_cu_cbb978136thrust24THRUST_300001_SM_1000_NS12placeholders2_3E - _ZN34_INTERNAL_f0e16c44_4_k_cu_cbb978134cuda3std6ranges3__45__cpo4sizeE)
_ZN34_INTERNAL_f0e16c44_4_k_cu_cbb978134cuda3std6ranges3__45__cpo4sizeE:
	.zero		1
	.type		_ZN34_INTERNAL_f0e16c44_4_k_cu_cbb978136thrust24THRUST_300001_SM_1000_NS12placeholders2_3E,@object
	.size		_ZN34_INTERNAL_f0e16c44_4_k_cu_cbb978136thrust24THRUST_300001_SM_1000_NS12placeholders2_3E,(_ZN34_INTERNAL_f0e16c44_4_k_cu_cbb978134cuda3std3__45__cpo6cbeginE - _ZN34_INTERNAL_f0e16c44_4_k_cu_cbb978136thrust24THRUST_300001_SM_1000_NS12placeholders2_3E)
_ZN34_INTERNAL_f0e16c44_4_k_cu_cbb978136thrust24THRUST_300001_SM_1000_NS12placeholders2_3E:
	.zero		1
	.type		_ZN34_INTERNAL_f0e16c44_4_k_cu_cbb978134cuda3std3__45__cpo6cbeginE,@object
	.size		_ZN34_INTERNAL_f0e16c44_4_k_cu_cbb978134cuda3std3__45__cpo6cbeginE,(_ZN34_INTERNAL_f0e16c44_4_k_cu_cbb978134cuda3std6ranges3__45__cpo6cbeginE - _ZN34_INTERNAL_f0e16c44_4_k_cu_cbb978134cuda3std3__45__cpo6cbeginE)
_ZN34_INTERNAL_f0e16c44_4_k_cu_cbb978134cuda3std3__45__cpo6cbeginE:
	.zero		1
	.type		_ZN34_INTERNAL_f0e16c44_4_k_cu_cbb978134cuda3std6ranges3__45__cpo6cbeginE,@object
	.size		_ZN34_INTERNAL_f0e16c44_4_k_cu_cbb978134cuda3std6ranges3__45__cpo6cbeginE,(_ZN34_INTERNAL_f0e16c44_4_k_cu_cbb978136thrust24THRUST_300001_SM_1000_NS12placeholders2_7E - _ZN34_INTERNAL_f0e16c44_4_k_cu_cbb978134cuda3std6ranges3__45__cpo6cbeginE)
_ZN34_INTERNAL_f0e16c44_4_k_cu_cbb978134cuda3std6ranges3__45__cpo6cbeginE:
	.zero		1
	.type		_ZN34_INTERNAL_f0e16c44_4_k_cu_cbb978136thrust24THRUST_300001_SM_1000_NS12placeholders2_7E,@object
	.size		_ZN34_INTERNAL_f0e16c44_4_k_cu_cbb978136thrust24THRUST_300001_SM_1000_NS12placeholders2_7E,(_ZN34_INTERNAL_f0e16c44_4_k_cu_cbb978134cuda3std3__45__cpo7crbeginE - _ZN34_INTERNAL_f0e16c44_4_k_cu_cbb978136thrust24THRUST_300001_SM_1000_NS12placeholders2_7E)
_ZN34_INTERNAL_f0e16c44_4_k_cu_cbb978136thrust24THRUST_300001_SM_1000_NS12placeholders2_7E:
	.zero		1
	.type		_ZN34_INTERNAL_f0e16c44_4_k_cu_cbb978134cuda3std3__45__cpo7crbeginE,@object
	.size		_ZN34_INTERNAL_f0e16c44_4_k_cu_cbb978134cuda3std3__45__cpo7crbeginE,(_ZN34_INTERNAL_f0e16c44_4_k_cu_cbb978134cuda3std6ranges3__45__cpo4nextE - _ZN34_INTERNAL_f0e16c44_4_k_cu_cbb978134cuda3std3__45__cpo7crbeginE)
_ZN34_INTERNAL_f0e16c44_4_k_cu_cbb978134cuda3std3__45__cpo7crbeginE:
	.zero		1
	.type		_ZN34_INTERNAL_f0e16c44_4_k_cu_cbb978134cuda3std6ranges3__45__cpo4nextE,@object
	.size		_ZN34_INTERNAL_f0e16c44_4_k_cu_cbb978134cuda3std6ranges3__45__cpo4nextE,(_ZN34_INTERNAL_f0e16c44_4_k_cu_cbb978134cuda3std6ranges3__45__cpo4swapE - _ZN34_INTERNAL_f0e16c44_4_k_cu_cbb978134cuda3std6ranges3__45__cpo4nextE)
_ZN34_INTERNAL_f0e16c44_4_k_cu_cbb978134cuda3std6ranges3__45__cpo4nextE:
	.zero		1
	.type		_ZN34_INTERNAL_f0e16c44_4_k_cu_cbb978134cuda3std6ranges3__45__cpo4swapE,@object
	.size		_ZN34_INTERNAL_f0e16c44_4_k_cu_cbb978134cuda3std6ranges3__45__cpo4swapE,(_ZN34_INTERNAL_f0e16c44_4_k_cu_cbb978136thrust24THRUST_300001_SM_1000_NS8cuda_cub10par_nosyncE - _ZN34_INTERNAL_f0e16c44_4_k_cu_cbb978134cuda3std6ranges3__45__cpo4swapE)
_ZN34_INTERNAL_f0e16c44_4_k_cu_cbb978134cuda3std6ranges3__45__cpo4swapE:
	.zero		1
	.type		_ZN34_INTERNAL_f0e16c44_4_k_cu_cbb978136thrust24THRUST_300001_SM_1000_NS8cuda_cub10par_nosyncE,@object
	.size		_ZN34_INTERNAL_f0e16c44_4_k_cu_cbb978136thrust24THRUST_300001_SM_1000_NS8cuda_cub10par_nosyncE,(_ZN34_INTERNAL_f0e16c44_4_k_cu_cbb978136thrust24THRUST_300001_SM_1000_NS12placeholders2_9E - _ZN34_INTERNAL_f0e16c44_4_k_cu_cbb978136thrust24THRUST_300001_SM_1000_NS8cuda_cub10par_nosyncE)
_ZN34_INTERNAL_f0e16c44_4_k_cu_cbb978136thrust24THRUST_300001_SM_1000_NS8cuda_cub10par_nosyncE:
	.zero		1
	.type		_ZN34_INTERNAL_f0e16c44_4_k_cu_cbb978136thrust24THRUST_300001_SM_1000_NS12placeholders2_9E,@object
	.size		_ZN34_INTERNAL_f0e16c44_4_k_cu_cbb978136thrust24THRUST_300001_SM_1000_NS12placeholders2_9E,(_ZN34_INTERNAL_f0e16c44_4_k_cu_cbb978134cuda3std3__436_GLOBAL__N__f0e16c44_4_k_cu_cbb978136ignoreE - _ZN34_INTERNAL_f0e16c44_4_k_cu_cbb978136thrust24THRUST_300001_SM_1000_NS12placeholders2_9E)
_ZN34_INTERNAL_f0e16c44_4_k_cu_cbb978136thrust24THRUST_300001_SM_1000_NS12placeholders2_9E:
	.zero		1
	.type		_ZN34_INTERNAL_f0e16c44_4_k_cu_cbb978134cuda3std3__436_GLOBAL__N__f0e16c44_4_k_cu_cbb978136ignoreE,@object
	.size		_ZN34_INTERNAL_f0e16c44_4_k_cu_cbb978134cuda3std3__436_GLOBAL__N__f0e16c44_4_k_cu_cbb978136ignoreE,(_ZN34_INTERNAL_f0e16c44_4_k_cu_cbb978134cuda3std6ranges3__45__cpo4dataE - _ZN34_INTERNAL_f0e16c44_4_k_cu_cbb978134cuda3std3__436_GLOBAL__N__f0e16c44_4_k_cu_cbb978136ignoreE)
_ZN34_INTERNAL_f0e16c44_4_k_cu_cbb978134cuda3std3__436_GLOBAL__N__f0e16c44_4_k_cu_cbb978136ignoreE:
	.zero		1
	.type		_ZN34_INTERNAL_f0e16c44_4_k_cu_cbb978134cuda3std6ranges3__45__cpo4dataE,@object
	.size		_ZN34_INTERNAL_f0e16c44_4_k_cu_cbb978134cuda3std6ranges3__45__cpo4dataE,(_ZN34_INTERNAL_f0e16c44_4_k_cu_cbb978136thrust24THRUST_300001_SM_1000_NS12placeholders2_1E - _ZN34_INTERNAL_f0e16c44_4_k_cu_cbb978134cuda3std6ranges3__45__cpo4dataE)
_ZN34_INTERNAL_f0e16c44_4_k_cu_cbb978134cuda3std6ranges3__45__cpo4dataE:
	.zero		1
	.type		_ZN34_INTERNAL_f0e16c44_4_k_cu_cbb978136thrust24THRUST_300001_SM_1000_NS12placeholders2_1E,@object
	.size		_ZN34_INTERNAL_f0e16c44_4_k_cu_cbb978136thrust24THRUST_300001_SM_1000_NS12placeholders2_1E,(_ZN34_INTERNAL_f0e16c44_4_k_cu_cbb978134cuda3std3__45__cpo5beginE - _ZN34_INTERNAL_f0e16c44_4_k_cu_cbb978136thrust24THRUST_300001_SM_1000_NS12placeholders2_1E)
_ZN34_INTERNAL_f0e16c44_4_k_cu_cbb978136thrust24THRUST_300001_SM_1000_NS12placeholders2_1E:
	.zero		1
	.type		_ZN34_INTERNAL_f0e16c44_4_k_cu_cbb978134cuda3std3__45__cpo5beginE,@object
	.size		_ZN34_INTERNAL_f0e16c44_4_k_cu_cbb978134cuda3std3__45__cpo5beginE,(_ZN34_INTERNAL_f0e16c44_4_k_cu_cbb978134cuda3std6ranges3__45__cpo5beginE - _ZN34_INTERNAL_f0e16c44_4_k_cu_cbb978134cuda3std3__45__cpo5beginE)
_ZN34_INTERNAL_f0e16c44_4_k_cu_cbb978134cuda3std3__45__cpo5beginE:
	.zero		1
	.type		_ZN34_INTERNAL_f0e16c44_4_k_cu_cbb978134cuda3std6ranges3__45__cpo5beginE,@object
	.size		_ZN34_INTERNAL_f0e16c44_4_k_cu_cbb978134cuda3std6ranges3__45__cpo5beginE,(_ZN34_INTERNAL_f0e16c44_4_k_cu_cbb978136thrust24THRUST_300001_SM_1000_NS12placeholders2_5E - _ZN34_INTERNAL_f0e16c44_4_k_cu_cbb978134cuda3std6ranges3__45__cpo5beginE)
_ZN34_INTERNAL_f0e16c44_4_k_cu_cbb978134cuda3std6ranges3__45__cpo5beginE:
	.zero		1
	.type		_ZN34_INTERNAL_f0e16c44_4_k_cu_cbb978136thrust24THRUST_300001_SM_1000_NS12placeholders2_5E,@object
	.size		_ZN34_INTERNAL_f0e16c44_4_k_cu_cbb978136thrust24THRUST_300001_SM_1000_NS12placeholders2_5E,(_ZN34_INTERNAL_f0e16c44_4_k_cu_cbb978134cuda3std3__45__cpo6rbeginE - _ZN34_INTERNAL_f0e16c44_4_k_cu_cbb978136thrust24THRUST_300001_SM_1000_NS12placeholders2_5E)
_ZN34_INTERNAL_f0e16c44_4_k_cu_cbb978136thrust24THRUST_300001_SM_1000_NS12placeholders2_5E:
	.zero		1
	.type		_ZN34_INTERNAL_f0e16c44_4_k_cu_cbb978134cuda3std3__45__cpo6rbeginE,@object
	.size		_ZN34_INTERNAL_f0e16c44_4_k_cu_cbb978134cuda3std3__45__cpo6rbeginE,(_ZN34_INTERNAL_f0e16c44_4_k_cu_cbb978134cuda3std6ranges3__45__cpo7advanceE - _ZN34_INTERNAL_f0e16c44_4_k_cu_cbb978134cuda3std3__45__cpo6rbeginE)
_ZN34_INTERNAL_f0e16c44_4_k_cu_cbb978134cuda3std3__45__cpo6rbeginE:
	.zero		1
	.type		_ZN34_INTERNAL_f0e16c44_4_k_cu_cbb978134cuda3std6ranges3__45__cpo7advanceE,@object
	.size		_ZN34_INTERNAL_f0e16c44_4_k_cu_cbb978134cuda3std6ranges3__45__cpo7advanceE,(_ZN34_INTERNAL_f0e16c44_4_k_cu_cbb978134cuda3std3__47nulloptE - _ZN34_INTERNAL_f0e16c44_4_k_cu_cbb978134cuda3std6ranges3__45__cpo7advanceE)
_ZN34_INTERNAL_f0e16c44_4_k_cu_cbb978134cuda3std6ranges3__45__cpo7advanceE:
	.zero		1
	.type		_ZN34_INTERNAL_f0e16c44_4_k_cu_cbb978134cuda3std3__47nulloptE,@object
	.size		_ZN34_INTERNAL_f0e16c44_4_k_cu_cbb978134cuda3std3__47nulloptE,(_ZN34_INTERNAL_f0e16c44_4_k_cu_cbb978134cuda3std6ranges3__45__cpo8distanceE - _ZN34_INTERNAL_f0e16c44_4_k_cu_cbb978134cuda3std3__47nulloptE)
_ZN34_INTERNAL_f0e16c44_4_k_cu_cbb978134cuda3std3__47nulloptE:
	.zero		1
	.type		_ZN34_INTERNAL_f0e16c44_4_k_cu_cbb978134cuda3std6ranges3__45__cpo8distanceE,@object
	.size		_ZN34_INTERNAL_f0e16c44_4_k_cu_cbb978134cuda3std6ranges3__45__cpo8distanceE,(_ZN34_INTERNAL_f0e16c44_4_k_cu_cbb978136thrust24THRUST_300001_SM_1000_NS12placeholders3_10E - _ZN34_INTERNAL_f0e16c44_4_k_cu_cbb978134cuda3std6ranges3__45__cpo8distanceE)
_ZN34_INTERNAL_f0e16c44_4_k_cu_cbb978134cuda3std6ranges3__45__cpo8distanceE:
	.zero		1
	.type		_ZN34_INTERNAL_f0e16c44_4_k_cu_cbb978136thrust24THRUST_300001_SM_1000_NS12placeholders3_10E,@object
	.size		_ZN34_INTERNAL_f0e16c44_4_k_cu_cbb978136thrust24THRUST_300001_SM_1000_NS12placeholders3_10E,(_ZN34_INTERNAL_f0e16c44_4_k_cu_cbb978134cuda3std3__419piecewise_constructE - _ZN34_INTERNAL_f0e16c44_4_k_cu_cbb978136thrust24THRUST_300001_SM_1000_NS12placeholders3_10E)
_ZN34_INTERNAL_f0e16c44_4_k_cu_cbb978136thrust24THRUST_300001_SM_1000_NS12placeholders3_10E:
	.zero		1
	.type		_ZN34_INTERNAL_f0e16c44_4_k_cu_cbb978134cuda3std3__419piecewise_constructE,@object
	.size		_ZN34_INTERNAL_f0e16c44_4_k_cu_cbb978134cuda3std3__419piecewise_constructE,(_ZN34_INTERNAL_f0e16c44_4_k_cu_cbb978134cuda3std6ranges3__45__cpo5cdataE - _ZN34_INTERNAL_f0e16c44_4_k_cu_cbb978134cuda3std3__419piecewise_constructE)
_ZN34_INTERNAL_f0e16c44_4_k_cu_cbb978134cuda3std3__419piecewise_constructE:
	.zero		1
	.type		_ZN34_INTERNAL_f0e16c44_4_k_cu_cbb978134cuda3std6ranges3__45__cpo5cdataE,@object
	.size		_ZN34_INTERNAL_f0e16c44_4_k_cu_cbb978134cuda3std6ranges3__45__cpo5cdataE,(_ZN34_INTERNAL_f0e16c44_4_k_cu_cbb978136thrust24THRUST_300001_SM_1000_NS12placeholders2_2E - _ZN34_INTERNAL_f0e16c44_4_k_cu_cbb978134cuda3std6ranges3__45__cpo5cdataE)
_ZN34_INTERNAL_f0e16c44_4_k_cu_cbb978134cuda3std6ranges3__45__cpo5cdataE:
	.zero		1
	.type		_ZN34_INTERNAL_f0e16c44_4_k_cu_cbb978136thrust24THRUST_300001_SM_1000_NS12placeholders2_2E,@object
	.size		_ZN34_INTERNAL_f0e16c44_4_k_cu_cbb978136thrust24THRUST_300001_SM_1000_NS12placeholders2_2E,(_ZN34_INTERNAL_f0e16c44_4_k_cu_cbb978134cuda3std3__45__cpo3endE - _ZN34_INTERNAL_f0e16c44_4_k_cu_cbb978136thrust24THRUST_300001_SM_1000_NS12placeholders2_2E)
_ZN34_INTERNAL_f0e16c44_4_k_cu_cbb978136thrust24THRUST_300001_SM_1000_NS12placeholders2_2E:
	.zero		1
	.type		_ZN34_INTERNAL_f0e16c44_4_k_cu_cbb978134cuda3std3__45__cpo3endE,@object
	.size		_ZN34_INTERNAL_f0e16c44_4_k_cu_cbb978134cuda3std3__45__cpo3endE,(_ZN34_INTERNAL_f0e16c44_4_k_cu_cbb978134cuda3std6ranges3__45__cpo3endE - _ZN34_INTERNAL_f0e16c44_4_k_cu_cbb978134cuda3std3__45__cpo3endE)
_ZN34_INTERNAL_f0e16c44_4_k_cu_cbb978134cuda3std3__45__cpo3endE:
	.zero		1
	.type		_ZN34_INTERNAL_f0e16c44_4_k_cu_cbb978134cuda3std6ranges3__45__cpo3endE,@object
	.size		_ZN34_INTERNAL_f0e16c44_4_k_cu_cbb978134cuda3std6ranges3__45__cpo3endE,(_ZN34_INTERNAL_f0e16c44_4_k_cu_cbb978136thrust24THRUST_300001_SM_1000_NS12placeholders2_6E - _ZN34_INTERNAL_f0e16c44_4_k_cu_cbb978134cuda3std6ranges3__45__cpo3endE)
_ZN34_INTERNAL_f0e16c44_4_k_cu_cbb978134cuda3std6ranges3__45__cpo3endE:
	.zero		1
	.type		_ZN34_INTERNAL_f0e16c44_4_k_cu_cbb978136thrust24THRUST_300001_SM_1000_NS12placeholders2_6E,@object
	.size		_ZN34_INTERNAL_f0e16c44_4_k_cu_cbb978136thrust24THRUST_300001_SM_1000_NS12placeholders2_6E,(_ZN34_INTERNAL_f0e16c44_4_k_cu_cbb978134cuda3std3__45__cpo4rendE - _ZN34_INTERNAL_f0e16c44_4_k_cu_cbb978136thrust24THRUST_300001_SM_1000_NS12placeholders2_6E)
_ZN34_INTERNAL_f0e16c44_4_k_cu_cbb978136thrust24THRUST_300001_SM_1000_NS12placeholders2_6E:
	.zero		1
	.type		_ZN34_INTERNAL_f0e16c44_4_k_cu_cbb978134cuda3std3__45__cpo4rendE,@object
	.size		_ZN34_INTERNAL_f0e16c44_4_k_cu_cbb978134cuda3std3__45__cpo4rendE,(_ZN34_INTERNAL_f0e16c44_4_k_cu_cbb978134cuda3std6ranges3__45__cpo9iter_swapE - _ZN34_INTERNAL_f0e16c44_4_k_cu_cbb978134cuda3std3__45__cpo4rendE)
_ZN34_INTERNAL_f0e16c44_4_k_cu_cbb978134cuda3std3__45__cpo4rendE:
	.zero		1
	.type		_ZN34_INTERNAL_f0e16c44_4_k_cu_cbb978134cuda3std6ranges3__45__cpo9iter_swapE,@object
	.size		_ZN34_INTERNAL_f0e16c44_4_k_cu_cbb978134cuda3std6ranges3__45__cpo9iter_swapE,(_ZN34_INTERNAL_f0e16c44_4_k_cu_cbb978134cuda3std3__48unexpectE - _ZN34_INTERNAL_f0e16c44_4_k_cu_cbb978134cuda3std6ranges3__45__cpo9iter_swapE)
_ZN34_INTERNAL_f0e16c44_4_k_cu_cbb978134cuda3std6ranges3__45__cpo9iter_swapE:
	.zero		1
	.type		_ZN34_INTERNAL_f0e16c44_4_k_cu_cbb978134cuda3std3__48unexpectE,@object
	.size		_ZN34_INTERNAL_f0e16c44_4_k_cu_cbb978134cuda3std3__48unexpectE,(_ZN34_INTERNAL_f0e16c44_4_k_cu_cbb978136thrust24THRUST_300001_SM_1000_NS8cuda_cub3parE - _ZN34_INTERNAL_f0e16c44_4_k_cu_cbb978134cuda3std3__48unexpectE)
_ZN34_INTERNAL_f0e16c44_4_k_cu_cbb978134cuda3std3__48unexpectE:
	.zero		1
	.type		_ZN34_INTERNAL_f0e16c44_4_k_cu_cbb978136thrust24THRUST_300001_SM_1000_NS8cuda_cub3parE,@object
	.size		_ZN34_INTERNAL_f0e16c44_4_k_cu_cbb978136thrust24THRUST_300001_SM_1000_NS8cuda_cub3parE,(_ZN34_INTERNAL_f0e16c44_4_k_cu_cbb978136thrust24THRUST_300001_SM_1000_NS12placeholders2_4E - _ZN34_INTERNAL_f0e16c44_4_k_cu_cbb978136thrust24THRUST_300001_SM_1000_NS8cuda_cub3parE)
_ZN34_INTERNAL_f0e16c44_4_k_cu_cbb978136thrust24THRUST_300001_SM_1000_NS8cuda_cub3parE:
	.zero		1
	.type		_ZN34_INTERNAL_f0e16c44_4_k_cu_cbb978136thrust24THRUST_300001_SM_1000_NS12placeholders2_4E,@object
	.size		_ZN34_INTERNAL_f0e16c44_4_k_cu_cbb978136thrust24THRUST_300001_SM_1000_NS12placeholders2_4E,(_ZN34_INTERNAL_f0e16c44_4_k_cu_cbb978134cuda3std3__45__cpo4cendE - _ZN34_INTERNAL_f0e16c44_4_k_cu_cbb978136thrust24THRUST_300001_SM_1000_NS12placeholders2_4E)
_ZN34_INTERNAL_f0e16c44_4_k_cu_cbb978136thrust24THRUST_300001_SM_1000_NS12placeholders2_4E:
	.zero		1
	.type		_ZN34_INTERNAL_f0e16c44_4_k_cu_cbb978134cuda3std3__45__cpo4cendE,@object
	.size		_ZN34_INTERNAL_f0e16c44_4_k_cu_cbb978134cuda3std3__45__cpo4cendE,(_ZN34_INTERNAL_f0e16c44_4_k_cu_cbb978134cuda3std6ranges3__45__cpo4cendE - _ZN34_INTERNAL_f0e16c44_4_k_cu_cbb978134cuda3std3__45__cpo4cendE)
_ZN34_INTERNAL_f0e16c44_4_k_cu_cbb978134cuda3std3__45__cpo4cendE:
	.zero		1
	.type		_ZN34_INTERNAL_f0e16c44_4_k_cu_cbb978134cuda3std6ranges3__45__cpo4cendE,@object
	.size		_ZN34_INTERNAL_f0e16c44_4_k_cu_cbb978134cuda3std6ranges3__45__cpo4cendE,(_ZN34_INTERNAL_f0e16c44_4_k_cu_cbb978134cuda3std3__420unreachable_sentinelE - _ZN34_INTERNAL_f0e16c44_4_k_cu_cbb978134cuda3std6ranges3__45__cpo4cendE)
_ZN34_INTERNAL_f0e16c44_4_k_cu_cbb978134cuda3std6ranges3__45__cpo4cendE:
	.zero		1
	.type		_ZN34_INTERNAL_f0e16c44_4_k_cu_cbb978134cuda3std3__420unreachable_sentinelE,@object
	.size		_ZN34_INTERNAL_f0e16c44_4_k_cu_cbb978134cuda3std3__420unreachable_sentinelE,(_ZN34_INTERNAL_f0e16c44_4_k_cu_cbb978134cuda3std6ranges3__45__cpo5ssizeE - _ZN34_INTERNAL_f0e16c44_4_k_cu_cbb978134cuda3std3__420unreachable_sentinelE)
_ZN34_INTERNAL_f0e16c44_4_k_cu_cbb978134cuda3std3__420unreachable_sentinelE:
	.zero		1
	.type		_ZN34_INTERNAL_f0e16c44_4_k_cu_cbb978134cuda3std6ranges3__45__cpo5ssizeE,@object
	.size		_ZN34_INTERNAL_f0e16c44_4_k_cu_cbb978134cuda3std6ranges3__45__cpo5ssizeE,(_ZN34_INTERNAL_f0e16c44_4_k_cu_cbb978136thrust24THRUST_300001_SM_1000_NS12placeholders2_8E - _ZN34_INTERNAL_f0e16c44_4_k_cu_cbb978134cuda3std6ranges3__45__cpo5ssizeE)
_ZN34_INTERNAL_f0e16c44_4_k_cu_cbb978134cuda3std6ranges3__45__cpo5ssizeE:
	.zero		1
	.type		_ZN34_INTERNAL_f0e16c44_4_k_cu_cbb978136thrust24THRUST_300001_SM_1000_NS12placeholders2_8E,@object
	.size		_ZN34_INTERNAL_f0e16c44_4_k_cu_cbb978136thrust24THRUST_300001_SM_1000_NS12placeholders2_8E,(_ZN34_INTERNAL_f0e16c44_4_k_cu_cbb978134cuda3std3__45__cpo5crendE - _ZN34_INTERNAL_f0e16c44_4_k_cu_cbb978136thrust24THRUST_300001_SM_1000_NS12placeholders2_8E)
_ZN34_INTERNAL_f0e16c44_4_k_cu_cbb978136thrust24THRUST_300001_SM_1000_NS12placeholders2_8E:
	.zero		1
	.type		_ZN34_INTERNAL_f0e16c44_4_k_cu_cbb978134cuda3std3__45__cpo5crendE,@object
	.size		_ZN34_INTERNAL_f0e16c44_4_k_cu_cbb978134cuda3std3__45__cpo5crendE,(_ZN34_INTERNAL_f0e16c44_4_k_cu_cbb978134cuda3std6ranges3__45__cpo4prevE - _ZN34_INTERNAL_f0e16c44_4_k_cu_cbb978134cuda3std3__45__cpo5crendE)
_ZN34_INTERNAL_f0e16c44_4_k_cu_cbb978134cuda3std3__45__cpo5crendE:
	.zero		1
	.type		_ZN34_INTERNAL_f0e16c44_4_k_cu_cbb978134cuda3std6ranges3__45__cpo4prevE,@object
	.size		_ZN34_INTERNAL_f0e16c44_4_k_cu_cbb978134cuda3std6ranges3__45__cpo4prevE,(_ZN34_INTERNAL_f0e16c44_4_k_cu_cbb978134cuda3std6ranges3__45__cpo9iter_moveE - _ZN34_INTERNAL_f0e16c44_4_k_cu_cbb978134cuda3std6ranges3__45__cpo4prevE)
_ZN34_INTERNAL_f0e16c44_4_k_cu_cbb978134cuda3std6ranges3__45__cpo4prevE:
	.zero		1
	.type		_ZN34_INTERNAL_f0e16c44_4_k_cu_cbb978134cuda3std6ranges3__45__cpo9iter_moveE,@object
	.size		_ZN34_INTERNAL_f0e16c44_4_k_cu_cbb978134cuda3std6ranges3__45__cpo9iter_moveE,(_ZN34_INTERNAL_f0e16c44_4_k_cu_cbb978136thrust24THRUST_300001_SM_1000_NS6system6detail10sequential3seqE - _ZN34_INTERNAL_f0e16c44_4_k_cu_cbb978134cuda3std6ranges3__45__cpo9iter_moveE)
_ZN34_INTERNAL_f0e16c44_4_k_cu_cbb978134cuda3std6ranges3__45__cpo9iter_moveE:
	.zero		1
	.type		_ZN34_INTERNAL_f0e16c44_4_k_cu_cbb978136thrust24THRUST_300001_SM_1000_NS6system6detail10sequential3seqE,@object
	.size		_ZN34_INTERNAL_f0e16c44_4_k_cu_cbb978136thrust24THRUST_300001_SM_1000_NS6system6detail10sequential3seqE,(.L_31 - _ZN34_INTERNAL_f0e16c44_4_k_cu_cbb978136thrust24THRUST_300001_SM_1000_NS6system6detail10sequential3seqE)
_ZN34_INTERNAL_f0e16c44_4_k_cu_cbb978136thrust24THRUST_300001_SM_1000_NS6system6detail10sequential3seqE:
	.zero		1
.L_31:


//--------------------- .nv.shared._Z10smemKerneliPfS_ --------------------------
	.section	.nv.shared._Z10smemKerneliPfS_,"aw",@nobits
	.sectionflags	@""
	.align	4
.nv.shared._Z10smemKerneliPfS_:
	.zero		5120


//--------------------- .nv.constant0._ZN3cub18CUB_300001_SM_10006detail11EmptyKernelIvEEvv --------------------------
	.section	.nv.constant0._ZN3cub18CUB_300001_SM_10006detail11EmptyKernelIvEEvv,"a",@progbits
	.sectionflags	@""
	.align	4
.nv.constant0._ZN3cub18CUB_300001_SM_10006detail11EmptyKernelIvEEvv:
	.zero		896


//--------------------- .nv.constant0._Z10smemKerneliPfS_ --------------------------
	.section	.nv.constant0._Z10smemKerneliPfS_,"a",@progbits
	.sectionflags	@""
	.align	4
.nv.constant0._Z10smemKerneliPfS_:
	.zero		920


//--------------------- .nv.constant0._Z11naiveKerneliPfS_ --------------------------
	.section	.nv.constant0._Z11naiveKerneliPfS_,"a",@progbits
	.sectionflags	@""
	.align	4
.nv.constant0._Z11naiveKerneliPfS_:
	.zero		920


//--------------------- SYMBOLS --------------------------

	.type		.nv.reservedSmem.offset0,@object
	.size		.nv.reservedSmem.offset0,0x4
	.type		.nv.reservedSmem.cap,@object
	.size		.nv.reservedSmem.cap,0x4
